//
// Generated by NVIDIA NVVM Compiler
//
// Compiler Build ID: CL-36424714
// Cuda compilation tools, release 13.0, V13.0.88
// Based on NVVM 20.0.0
//

.version 9.0
.target sm_100
.address_size 64

	// .globl	_Z5cmpMuPfS_S_S_S_S_i
.global .align 4 .b8 __cudart_i2opi_f[24] = {65, 144, 67, 60, 153, 149, 98, 219, 192, 221, 52, 245, 209, 87, 39, 252, 41, 21, 68, 78, 110, 131, 249, 162};

.visible .entry _Z5cmpMuPfS_S_S_S_S_i(
	.param .u64 .ptr .align 1 _Z5cmpMuPfS_S_S_S_S_i_param_0,
	.param .u64 .ptr .align 1 _Z5cmpMuPfS_S_S_S_S_i_param_1,
	.param .u64 .ptr .align 1 _Z5cmpMuPfS_S_S_S_S_i_param_2,
	.param .u64 .ptr .align 1 _Z5cmpMuPfS_S_S_S_S_i_param_3,
	.param .u64 .ptr .align 1 _Z5cmpMuPfS_S_S_S_S_i_param_4,
	.param .u64 .ptr .align 1 _Z5cmpMuPfS_S_S_S_S_i_param_5,
	.param .u32 _Z5cmpMuPfS_S_S_S_S_i_param_6
)
{
	.reg .pred 	%p<2>;
	.reg .b32 	%r<6>;
	.reg .b32 	%f<14>;
	.reg .b64 	%rd<20>;

	ld.param.u64 	%rd1, [_Z5cmpMuPfS_S_S_S_S_i_param_0];
	ld.param.u64 	%rd2, [_Z5cmpMuPfS_S_S_S_S_i_param_1];
	ld.param.u64 	%rd3, [_Z5cmpMuPfS_S_S_S_S_i_param_2];
	ld.param.u64 	%rd4, [_Z5cmpMuPfS_S_S_S_S_i_param_3];
	ld.param.u64 	%rd5, [_Z5cmpMuPfS_S_S_S_S_i_param_4];
	ld.param.u64 	%rd6, [_Z5cmpMuPfS_S_S_S_S_i_param_5];
	ld.param.u32 	%r2, [_Z5cmpMuPfS_S_S_S_S_i_param_6];
	mov.u32 	%r3, %ctaid.x;
	shl.b32 	%r4, %r3, 10;
	mov.u32 	%r5, %tid.x;
	or.b32  	%r1, %r4, %r5;
	setp.ge.s32 	%p1, %r1, %r2;
	@%p1 bra 	$L__BB0_2;
	cvta.to.global.u64 	%rd7, %rd1;
	cvta.to.global.u64 	%rd8, %rd3;
	cvta.to.global.u64 	%rd9, %rd2;
	cvta.to.global.u64 	%rd10, %rd4;
	cvta.to.global.u64 	%rd11, %rd5;
	cvta.to.global.u64 	%rd12, %rd6;
	mul.wide.s32 	%rd13, %r1, 4;
	add.s64 	%rd14, %rd7, %rd13;
	ld.global.f32 	%f1, [%rd14];
	add.s64 	%rd15, %rd8, %rd13;
	ld.global.f32 	%f2, [%rd15];
	add.s64 	%rd16, %rd9, %rd13;
	ld.global.f32 	%f3, [%rd16];
	add.s64 	%rd17, %rd10, %rd13;
	ld.global.f32 	%f4, [%rd17];
	mul.f32 	%f5, %f3, %f4;
	fma.rn.f32 	%f6, %f1, %f2, %f5;
	add.s64 	%rd18, %rd11, %rd13;
	st.global.f32 	[%rd18], %f6;
	ld.global.f32 	%f7, [%rd14];
	ld.global.f32 	%f8, [%rd17];
	mul.f32 	%f9, %f7, %f8;
	ld.global.f32 	%f10, [%rd16];
	ld.global.f32 	%f11, [%rd15];
	mul.f32 	%f12, %f10, %f11;
	sub.f32 	%f13, %f9, %f12;
	add.s64 	%rd19, %rd12, %rd13;
	st.global.f32 	[%rd19], %f13;
$L__BB0_2:
	ret;

}
	// .globl	_Z6cmpFHDPfS_S_S_S_S_S_S_S_S_ii
.visible .entry _Z6cmpFHDPfS_S_S_S_S_S_S_S_S_ii(
	.param .u64 .ptr .align 1 _Z6cmpFHDPfS_S_S_S_S_S_S_S_S_ii_param_0,
	.param .u64 .ptr .align 1 _Z6cmpFHDPfS_S_S_S_S_S_S_S_S_ii_param_1,
	.param .u64 .ptr .align 1 _Z6cmpFHDPfS_S_S_S_S_S_S_S_S_ii_param_2,
	.param .u64 .ptr .align 1 _Z6cmpFHDPfS_S_S_S_S_S_S_S_S_ii_param_3,
	.param .u64 .ptr .align 1 _Z6cmpFHDPfS_S_S_S_S_S_S_S_S_ii_param_4,
	.param .u64 .ptr .align 1 _Z6cmpFHDPfS_S_S_S_S_S_S_S_S_ii_param_5,
	.param .u64 .ptr .align 1 _Z6cmpFHDPfS_S_S_S_S_S_S_S_S_ii_param_6,
	.param .u64 .ptr .align 1 _Z6cmpFHDPfS_S_S_S_S_S_S_S_S_ii_param_7,
	.param .u64 .ptr .align 1 _Z6cmpFHDPfS_S_S_S_S_S_S_S_S_ii_param_8,
	.param .u64 .ptr .align 1 _Z6cmpFHDPfS_S_S_S_S_S_S_S_S_ii_param_9,
	.param .u32 _Z6cmpFHDPfS_S_S_S_S_S_S_S_S_ii_param_10,
	.param .u32 _Z6cmpFHDPfS_S_S_S_S_S_S_S_S_ii_param_11
)
{
	.local .align 4 .b8 	__local_depot1[28];
	.reg .b64 	%SP;
	.reg .b64 	%SPL;
	.reg .pred 	%p<20>;
	.reg .b32 	%r<89>;
	.reg .b32 	%f<76>;
	.reg .b64 	%rd<73>;
	.reg .b64 	%fd<5>;

	mov.u64 	%SPL, __local_depot1;
	ld.param.u64 	%rd18, [_Z6cmpFHDPfS_S_S_S_S_S_S_S_S_ii_param_0];
	ld.param.u64 	%rd19, [_Z6cmpFHDPfS_S_S_S_S_S_S_S_S_ii_param_1];
	ld.param.u64 	%rd20, [_Z6cmpFHDPfS_S_S_S_S_S_S_S_S_ii_param_2];
	ld.param.u64 	%rd21, [_Z6cmpFHDPfS_S_S_S_S_S_S_S_S_ii_param_3];
	ld.param.u64 	%rd22, [_Z6cmpFHDPfS_S_S_S_S_S_S_S_S_ii_param_4];
	ld.param.u64 	%rd23, [_Z6cmpFHDPfS_S_S_S_S_S_S_S_S_ii_param_5];
	ld.param.u64 	%rd24, [_Z6cmpFHDPfS_S_S_S_S_S_S_S_S_ii_param_6];
	ld.param.u64 	%rd25, [_Z6cmpFHDPfS_S_S_S_S_S_S_S_S_ii_param_7];
	ld.param.u64 	%rd27, [_Z6cmpFHDPfS_S_S_S_S_S_S_S_S_ii_param_9];
	ld.param.u32 	%r30, [_Z6cmpFHDPfS_S_S_S_S_S_S_S_S_ii_param_10];
	ld.param.u32 	%r31, [_Z6cmpFHDPfS_S_S_S_S_S_S_S_S_ii_param_11];
	add.u64 	%rd1, %SPL, 0;
	add.u64 	%rd2, %SPL, 0;
	mov.u32 	%r32, %ctaid.x;
	shl.b32 	%r33, %r32, 10;
	mov.u32 	%r34, %tid.x;
	or.b32  	%r1, %r33, %r34;
	setp.ge.s32 	%p1, %r1, %r31;
	@%p1 bra 	$L__BB1_21;
	setp.lt.s32 	%p2, %r30, 1;
	mov.f32 	%f74, 0f00000000;
	mov.f32 	%f75, %f74;
	@%p2 bra 	$L__BB1_20;
	cvta.to.global.u64 	%rd30, %rd21;
	mul.wide.s32 	%rd31, %r1, 4;
	add.s64 	%rd32, %rd30, %rd31;
	ld.global.f32 	%f1, [%rd32];
	cvta.to.global.u64 	%rd33, %rd22;
	add.s64 	%rd34, %rd33, %rd31;
	ld.global.f32 	%f2, [%rd34];
	cvta.to.global.u64 	%rd35, %rd23;
	add.s64 	%rd36, %rd35, %rd31;
	ld.global.f32 	%f3, [%rd36];
	cvta.to.global.u64 	%rd3, %rd18;
	cvta.to.global.u64 	%rd4, %rd19;
	cvta.to.global.u64 	%rd5, %rd20;
	cvta.to.global.u64 	%rd6, %rd24;
	cvta.to.global.u64 	%rd7, %rd25;
	mov.f32 	%f75, 0f00000000;
	mov.b32 	%r80, 0;
	mov.f32 	%f74, %f75;
$L__BB1_3:
	mul.wide.u32 	%rd37, %r80, 4;
	add.s64 	%rd38, %rd3, %rd37;
	ld.global.f32 	%f22, [%rd38];
	add.s64 	%rd39, %rd4, %rd37;
	ld.global.f32 	%f23, [%rd39];
	mul.f32 	%f24, %f23, %f2;
	fma.rn.f32 	%f25, %f22, %f1, %f24;
	add.s64 	%rd40, %rd5, %rd37;
	ld.global.f32 	%f26, [%rd40];
	fma.rn.f32 	%f27, %f26, %f3, %f25;
	mul.f32 	%f6, %f27, 0f40C90FDB;
	mul.f32 	%f28, %f6, 0f3F22F983;
	cvt.rni.s32.f32 	%r88, %f28;
	cvt.rn.f32.s32 	%f29, %r88;
	fma.rn.f32 	%f30, %f29, 0fBFC90FDA, %f6;
	fma.rn.f32 	%f31, %f29, 0fB3A22168, %f30;
	fma.rn.f32 	%f73, %f29, 0fA7C234C5, %f31;
	abs.f32 	%f8, %f6;
	setp.ltu.f32 	%p3, %f8, 0f47CE4780;
	mov.u32 	%r84, %r88;
	mov.f32 	%f72, %f73;
	@%p3 bra 	$L__BB1_11;
	setp.neu.f32 	%p4, %f8, 0f7F800000;
	@%p4 bra 	$L__BB1_6;
	mov.f32 	%f34, 0f00000000;
	mul.rn.f32 	%f72, %f6, %f34;
	mov.b32 	%r84, 0;
	bra.uni 	$L__BB1_11;
$L__BB1_6:
	mov.b32 	%r4, %f6;
	mov.b64 	%rd71, 0;
	mov.b32 	%r81, 0;
	mov.u64 	%rd69, __cudart_i2opi_f;
	mov.u64 	%rd70, %rd2;
$L__BB1_7:
	.pragma "nounroll";
	ld.global.nc.u32 	%r37, [%rd69];
	shl.b32 	%r38, %r4, 8;
	or.b32  	%r39, %r38, -2147483648;
	mad.wide.u32 	%rd43, %r37, %r39, %rd71;
	shr.u64 	%rd71, %rd43, 32;
	st.local.u32 	[%rd70], %rd43;
	add.s32 	%r81, %r81, 1;
	add.s64 	%rd70, %rd70, 4;
	add.s64 	%rd69, %rd69, 4;
	setp.ne.s32 	%p5, %r81, 6;
	@%p5 bra 	$L__BB1_7;
	shr.u32 	%r40, %r4, 23;
	st.local.u32 	[%rd2+24], %rd71;
	and.b32  	%r7, %r40, 31;
	and.b32  	%r41, %r40, 224;
	add.s32 	%r42, %r41, -128;
	shr.u32 	%r43, %r42, 5;
	mul.wide.u32 	%rd44, %r43, 4;
	sub.s64 	%rd14, %rd2, %rd44;
	ld.local.u32 	%r82, [%rd14+24];
	ld.local.u32 	%r83, [%rd14+20];
	setp.eq.s32 	%p6, %r7, 0;
	@%p6 bra 	$L__BB1_10;
	shf.l.wrap.b32 	%r82, %r83, %r82, %r7;
	ld.local.u32 	%r44, [%rd14+16];
	shf.l.wrap.b32 	%r83, %r44, %r83, %r7;
$L__BB1_10:
	shr.u32 	%r45, %r82, 30;
	shf.l.wrap.b32 	%r46, %r83, %r82, 2;
	shl.b32 	%r47, %r83, 2;
	shr.u32 	%r48, %r46, 31;
	add.s32 	%r49, %r48, %r45;
	neg.s32 	%r50, %r49;
	setp.lt.s32 	%p7, %r4, 0;
	selp.b32 	%r84, %r50, %r49, %p7;
	xor.b32  	%r51, %r46, %r4;
	shr.s32 	%r52, %r46, 31;
	xor.b32  	%r53, %r52, %r46;
	xor.b32  	%r54, %r52, %r47;
	cvt.u64.u32 	%rd45, %r53;
	shl.b64 	%rd46, %rd45, 32;
	cvt.u64.u32 	%rd47, %r54;
	or.b64  	%rd48, %rd46, %rd47;
	cvt.rn.f64.s64 	%fd1, %rd48;
	mul.f64 	%fd2, %fd1, 0d3BF921FB54442D19;
	cvt.rn.f32.f64 	%f32, %fd2;
	neg.f32 	%f33, %f32;
	setp.lt.s32 	%p8, %r51, 0;
	selp.f32 	%f72, %f33, %f32, %p8;
$L__BB1_11:
	add.s32 	%r56, %r84, 1;
	mul.rn.f32 	%f35, %f72, %f72;
	and.b32  	%r57, %r84, 1;
	setp.eq.b32 	%p10, %r57, 1;
	selp.f32 	%f36, %f72, 0f3F800000, %p10;
	fma.rn.f32 	%f37, %f35, %f36, 0f00000000;
	fma.rn.f32 	%f38, %f35, 0f37CBAC00, 0fBAB607ED;
	selp.f32 	%f39, 0fB94D4153, %f38, %p10;
	selp.f32 	%f40, 0f3C0885E4, 0f3D2AAABB, %p10;
	fma.rn.f32 	%f41, %f39, %f35, %f40;
	selp.f32 	%f42, 0fBE2AAAA8, 0fBEFFFFFF, %p10;
	fma.rn.f32 	%f43, %f41, %f35, %f42;
	fma.rn.f32 	%f44, %f43, %f37, %f36;
	and.b32  	%r58, %r56, 2;
	setp.eq.s32 	%p11, %r58, 0;
	mov.f32 	%f45, 0f00000000;
	sub.f32 	%f46, %f45, %f44;
	selp.f32 	%f12, %f44, %f46, %p11;
	@%p3 bra 	$L__BB1_19;
	setp.neu.f32 	%p12, %f8, 0f7F800000;
	@%p12 bra 	$L__BB1_14;
	mov.f32 	%f49, 0f00000000;
	mul.rn.f32 	%f73, %f6, %f49;
	mov.b32 	%r88, 0;
	bra.uni 	$L__BB1_19;
$L__BB1_14:
	mov.b32 	%r16, %f6;
	shl.b32 	%r60, %r16, 8;
	or.b32  	%r17, %r60, -2147483648;
	mov.b64 	%rd72, 0;
	mov.b32 	%r85, 0;
$L__BB1_15:
	.pragma "nounroll";
	mul.wide.u32 	%rd50, %r85, 4;
	mov.u64 	%rd51, __cudart_i2opi_f;
	add.s64 	%rd52, %rd51, %rd50;
	ld.global.nc.u32 	%r61, [%rd52];
	mad.wide.u32 	%rd53, %r61, %r17, %rd72;
	shr.u64 	%rd72, %rd53, 32;
	add.s64 	%rd54, %rd1, %rd50;
	st.local.u32 	[%rd54], %rd53;
	add.s32 	%r85, %r85, 1;
	setp.ne.s32 	%p13, %r85, 6;
	@%p13 bra 	$L__BB1_15;
	shr.u32 	%r62, %r16, 23;
	st.local.u32 	[%rd1+24], %rd72;
	and.b32  	%r20, %r62, 31;
	and.b32  	%r63, %r62, 224;
	add.s32 	%r64, %r63, -128;
	shr.u32 	%r65, %r64, 5;
	mul.wide.u32 	%rd55, %r65, 4;
	sub.s64 	%rd17, %rd1, %rd55;
	ld.local.u32 	%r86, [%rd17+24];
	ld.local.u32 	%r87, [%rd17+20];
	setp.eq.s32 	%p14, %r20, 0;
	@%p14 bra 	$L__BB1_18;
	shf.l.wrap.b32 	%r86, %r87, %r86, %r20;
	ld.local.u32 	%r66, [%rd17+16];
	shf.l.wrap.b32 	%r87, %r66, %r87, %r20;
$L__BB1_18:
	shr.u32 	%r67, %r86, 30;
	shf.l.wrap.b32 	%r68, %r87, %r86, 2;
	shl.b32 	%r69, %r87, 2;
	shr.u32 	%r70, %r68, 31;
	add.s32 	%r71, %r70, %r67;
	neg.s32 	%r72, %r71;
	setp.lt.s32 	%p15, %r16, 0;
	selp.b32 	%r88, %r72, %r71, %p15;
	xor.b32  	%r73, %r68, %r16;
	shr.s32 	%r74, %r68, 31;
	xor.b32  	%r75, %r74, %r68;
	xor.b32  	%r76, %r74, %r69;
	cvt.u64.u32 	%rd56, %r75;
	shl.b64 	%rd57, %rd56, 32;
	cvt.u64.u32 	%rd58, %r76;
	or.b64  	%rd59, %rd57, %rd58;
	cvt.rn.f64.s64 	%fd3, %rd59;
	mul.f64 	%fd4, %fd3, 0d3BF921FB54442D19;
	cvt.rn.f32.f64 	%f47, %fd4;
	neg.f32 	%f48, %f47;
	setp.lt.s32 	%p16, %r73, 0;
	selp.f32 	%f73, %f48, %f47, %p16;
$L__BB1_19:
	mul.rn.f32 	%f50, %f73, %f73;
	and.b32  	%r78, %r88, 1;
	setp.eq.b32 	%p17, %r78, 1;
	selp.f32 	%f51, 0f3F800000, %f73, %p17;
	fma.rn.f32 	%f52, %f50, %f51, 0f00000000;
	fma.rn.f32 	%f53, %f50, 0f37CBAC00, 0fBAB607ED;
	selp.f32 	%f54, %f53, 0fB94D4153, %p17;
	selp.f32 	%f55, 0f3D2AAABB, 0f3C0885E4, %p17;
	fma.rn.f32 	%f56, %f54, %f50, %f55;
	selp.f32 	%f57, 0fBEFFFFFF, 0fBE2AAAA8, %p17;
	fma.rn.f32 	%f58, %f56, %f50, %f57;
	fma.rn.f32 	%f59, %f58, %f52, %f51;
	and.b32  	%r79, %r88, 2;
	setp.eq.s32 	%p18, %r79, 0;
	mov.f32 	%f60, 0f00000000;
	sub.f32 	%f61, %f60, %f59;
	selp.f32 	%f62, %f59, %f61, %p18;
	mul.wide.u32 	%rd60, %r80, 4;
	add.s64 	%rd61, %rd6, %rd60;
	ld.global.f32 	%f63, [%rd61];
	mul.f32 	%f64, %f12, %f63;
	add.s64 	%rd62, %rd7, %rd60;
	ld.global.f32 	%f65, [%rd62];
	mul.f32 	%f66, %f65, %f62;
	sub.f32 	%f67, %f64, %f66;
	add.f32 	%f74, %f74, %f67;
	mul.f32 	%f68, %f63, %f62;
	fma.rn.f32 	%f69, %f12, %f65, %f68;
	add.f32 	%f75, %f75, %f69;
	add.s32 	%r80, %r80, 1;
	setp.ne.s32 	%p19, %r80, %r30;
	@%p19 bra 	$L__BB1_3;
$L__BB1_20:
	ld.param.u64 	%rd68, [_Z6cmpFHDPfS_S_S_S_S_S_S_S_S_ii_param_8];
	cvta.to.global.u64 	%rd63, %rd68;
	mul.wide.s32 	%rd64, %r1, 4;
	add.s64 	%rd65, %rd63, %rd64;
	st.global.f32 	[%rd65], %f74;
	cvta.to.global.u64 	%rd66, %rd27;
	add.s64 	%rd67, %rd66, %rd64;
	st.global.f32 	[%rd67], %f75;
$L__BB1_21:
	ret;

}


// ===== COMPILED SASS (sm_100) =====

	.target	sm_100

	.elftype	@"ET_EXEC"


//--------------------- .note.nv.tkinfo           --------------------------
	.section	.note.nv.tkinfo,"",@"SHT_NOTE"
	.sectionflags	@"SHF_NOTE_NV_TKINFO"
	.tkinfo
        /*0018*/ 	.word	0x00000002
        /*0030*/ 	.string	""
        /*0030*/ 	.string	"ptxas"
        /*0030*/ 	.string	"Cuda compilation tools, release 13.0, V13.0.88"
        /*0030*/ 	.string	"Build cuda_13.0.r13.0/compiler.36424714_0"
        /*0030*/ 	.string	"-arch sm_100 -m 64 "



//--------------------- .note.nv.cuinfo           --------------------------
	.section	.note.nv.cuinfo,"",@"SHT_NOTE"
	.sectionflags	@"SHF_NOTE_NV_CUINFO"
        /*0018*/ 	.short	0x0002
        /*001a*/ 	.short	0x0064
        /*001c*/ 	.short	0x0082
	.zero		2


//--------------------- .nv.info                  --------------------------
	.section	.nv.info,"",@"SHT_CUDA_INFO"
	.align	4


	//----- nvinfo : EIATTR_REGCOUNT
	.align		4
        /*0000*/ 	.byte	0x04, 0x2f
        /*0002*/ 	.short	(.L_2 - .L_1)
	.align		4
.L_1:
        /*0004*/ 	.word	index@(_Z5cmpMuPfS_S_S_S_S_i)
        /*0008*/ 	.word	0x00000014


	//----- nvinfo : EIATTR_FRAME_SIZE
	.align		4
.L_2:
        /*000c*/ 	.byte	0x04, 0x11
        /*000e*/ 	.short	(.L_4 - .L_3)
	.align		4
.L_3:
        /*0010*/ 	.word	index@(_Z5cmpMuPfS_S_S_S_S_i)
        /*0014*/ 	.word	0x00000000


	//----- nvinfo : EIATTR_REGCOUNT
	.align		4
.L_4:
        /*0018*/ 	.byte	0x04, 0x2f
        /*001a*/ 	.short	(.L_6 - .L_5)
	.align		4
.L_5:
        /*001c*/ 	.word	index@(_Z6cmpFHDPfS_S_S_S_S_S_S_S_S_ii)
        /*0020*/ 	.word	0x0000001e


	//----- nvinfo : EIATTR_FRAME_SIZE
	.align		4
.L_6:
        /*0024*/ 	.byte	0x04, 0x11
        /*0026*/ 	.short	(.L_8 - .L_7)
	.align		4
.L_7:
        /*0028*/ 	.word	index@(_Z6cmpFHDPfS_S_S_S_S_S_S_S_S_ii)
        /*002c*/ 	.word	0x00000000


	//----- nvinfo : EIATTR_MIN_STACK_SIZE
	.align		4
.L_8:
        /*0030*/ 	.byte	0x04, 0x12
        /*0032*/ 	.short	(.L_10 - .L_9)
	.align		4
.L_9:
        /*0034*/ 	.word	index@(_Z6cmpFHDPfS_S_S_S_S_S_S_S_S_ii)
        /*0038*/ 	.word	0x00000000


	//----- nvinfo : EIATTR_MIN_STACK_SIZE
	.align		4
.L_10:
        /*003c*/ 	.byte	0x04, 0x12
        /*003e*/ 	.short	(.L_12 - .L_11)
	.align		4
.L_11:
        /*0040*/ 	.word	index@(_Z5cmpMuPfS_S_S_S_S_i)
        /*0044*/ 	.word	0x00000000
.L_12:


//--------------------- .nv.compat                --------------------------
	.section	.nv.compat,"",@"SHT_CUDA_COMPAT_INFO"
	.align	4
        /*0000*/ 	.byte	0x02, 0x09, 0x00, 0x00, 0x02, 0x02, 0x01, 0x00, 0x02, 0x05, 0x05, 0x00, 0x03, 0x07, 0x01, 0x01
        /*0010*/ 	.byte	0x02, 0x03, 0x00, 0x00, 0x02, 0x06, 0x01, 0x00, 0x04, 0x0b, 0x08, 0x00, 0x01, 0x00, 0x00, 0x00
        /*0020*/ 	.byte	0x00, 0x00, 0x00, 0x00


//--------------------- .nv.info._Z6cmpFHDPfS_S_S_S_S_S_S_S_S_ii --------------------------
	.section	.nv.info._Z6cmpFHDPfS_S_S_S_S_S_S_S_S_ii,"",@"SHT_CUDA_INFO"
	.sectionflags	@""
	.align	4


	//----- nvinfo : EIATTR_CUDA_API_VERSION
	.align		4
        /*0000*/ 	.byte	0x04, 0x37
        /*0002*/ 	.short	(.L_14 - .L_13)
.L_13:
        /*0004*/ 	.word	0x00000082


	//----- nvinfo : EIATTR_KPARAM_INFO
	.align		4
.L_14:
        /*0008*/ 	.byte	0x04, 0x17
        /*000a*/ 	.short	(.L_16 - .L_15)
.L_15:
        /*000c*/ 	.word	0x00000000
        /*0010*/ 	.short	0x000b
        /*0012*/ 	.short	0x0054
        /*0014*/ 	.byte	0x00, 0xf0, 0x11, 0x00


	//----- nvinfo : EIATTR_KPARAM_INFO
	.align		4
.L_16:
        /*0018*/ 	.byte	0x04, 0x17
        /*001a*/ 	.short	(.L_18 - .L_17)
.L_17:
        /*001c*/ 	.word	0x00000000
        /*0020*/ 	.short	0x000a
        /*0022*/ 	.short	0x0050
        /*0024*/ 	.byte	0x00, 0xf0, 0x11, 0x00


	//----- nvinfo : EIATTR_KPARAM_INFO
	.align		4
.L_18:
        /*0028*/ 	.byte	0x04, 0x17
        /*002a*/ 	.short	(.L_20 - .L_19)
.L_19:
        /*002c*/ 	.word	0x00000000
        /*0030*/ 	.short	0x0009
        /*0032*/ 	.short	0x0048
        /*0034*/ 	.byte	0x00, 0xf5, 0x21, 0x00


	//----- nvinfo : EIATTR_KPARAM_INFO
	.align		4
.L_20:
        /*0038*/ 	.byte	0x04, 0x17
        /*003a*/ 	.short	(.L_22 - .L_21)
.L_21:
        /*003c*/ 	.word	0x00000000
        /*0040*/ 	.short	0x0008
        /*0042*/ 	.short	0x0040
        /*0044*/ 	.byte	0x00, 0xf5, 0x21, 0x00


	//----- nvinfo : EIATTR_KPARAM_INFO
	.align		4
.L_22:
        /*0048*/ 	.byte	0x04, 0x17
        /*004a*/ 	.short	(.L_24 - .L_23)
.L_23:
        /*004c*/ 	.word	0x00000000
        /*0050*/ 	.short	0x0007
        /*0052*/ 	.short	0x0038
        /*0054*/ 	.byte	0x00, 0xf5, 0x21, 0x00


	//----- nvinfo : EIATTR_KPARAM_INFO
	.align		4
.L_24:
        /*0058*/ 	.byte	0x04, 0x17
        /*005a*/ 	.short	(.L_26 - .L_25)
.L_25:
        /*005c*/ 	.word	0x00000000
        /*0060*/ 	.short	0x0006
        /*0062*/ 	.short	0x0030
        /*0064*/ 	.byte	0x00, 0xf5, 0x21, 0x00


	//----- nvinfo : EIATTR_KPARAM_INFO
	.align		4
.L_26:
        /*0068*/ 	.byte	0x04, 0x17
        /*006a*/ 	.short	(.L_28 - .L_27)
.L_27:
        /*006c*/ 	.word	0x00000000
        /*0070*/ 	.short	0x0005
        /*0072*/ 	.short	0x0028
        /*0074*/ 	.byte	0x00, 0xf5, 0x21, 0x00


	//----- nvinfo : EIATTR_KPARAM_INFO
	.align		4
.L_28:
        /*0078*/ 	.byte	0x04, 0x17
        /*007a*/ 	.short	(.L_30 - .L_29)
.L_29:
        /*007c*/ 	.word	0x00000000
        /*0080*/ 	.short	0x0004
        /*0082*/ 	.short	0x0020
        /*0084*/ 	.byte	0x00, 0xf5, 0x21, 0x00


	//----- nvinfo : EIATTR_KPARAM_INFO
	.align		4
.L_30:
        /*0088*/ 	.byte	0x04, 0x17
        /*008a*/ 	.short	(.L_32 - .L_31)
.L_31:
        /*008c*/ 	.word	0x00000000
        /*0090*/ 	.short	0x0003
        /*0092*/ 	.short	0x0018
        /*0094*/ 	.byte	0x00, 0xf5, 0x21, 0x00


	//----- nvinfo : EIATTR_KPARAM_INFO
	.align		4
.L_32:
        /*0098*/ 	.byte	0x04, 0x17
        /*009a*/ 	.short	(.L_34 - .L_33)
.L_33:
        /*009c*/ 	.word	0x00000000
        /*00a0*/ 	.short	0x0002
        /*00a2*/ 	.short	0x0010
        /*00a4*/ 	.byte	0x00, 0xf5, 0x21, 0x00


	//----- nvinfo : EIATTR_KPARAM_INFO
	.align		4
.L_34:
        /*00a8*/ 	.byte	0x04, 0x17
        /*00aa*/ 	.short	(.L_36 - .L_35)
.L_35:
        /*00ac*/ 	.word	0x00000000
        /*00b0*/ 	.short	0x0001
        /*00b2*/ 	.short	0x0008
        /*00b4*/ 	.byte	0x00, 0xf5, 0x21, 0x00


	//----- nvinfo : EIATTR_KPARAM_INFO
	.align		4
.L_36:
        /*00b8*/ 	.byte	0x04, 0x17
        /*00ba*/ 	.short	(.L_38 - .L_37)
.L_37:
        /*00bc*/ 	.word	0x00000000
        /*00c0*/ 	.short	0x0000
        /*00c2*/ 	.short	0x0000
        /*00c4*/ 	.byte	0x00, 0xf5, 0x21, 0x00


	//----- nvinfo : EIATTR_SPARSE_MMA_MASK
	.align		4
.L_38:
        /*00c8*/ 	.byte	0x03, 0x50
        /*00ca*/ 	.short	0x0000


	//----- nvinfo : EIATTR_MAXREG_COUNT
	.align		4
        /*00cc*/ 	.byte	0x03, 0x1b
        /*00ce*/ 	.short	0x00ff


	//----- nvinfo : EIATTR_MERCURY_ISA_VERSION
	.align		4
        /*00d0*/ 	.byte	0x03, 0x5f
        /*00d2*/ 	.short	0x0101


	//----- nvinfo : EIATTR_VRC_CTA_INIT_COUNT
	.align		4
        /*00d4*/ 	.byte	0x02, 0x4a
	.zero		1
	.zero		1


	//----- nvinfo : EIATTR_EXIT_INSTR_OFFSETS
	.align		4
        /*00d8*/ 	.byte	0x04, 0x1c
        /*00da*/ 	.short	(.L_40 - .L_39)


	//   ....[0]....
.L_39:
        /*00dc*/ 	.word	0x00000070


	//   ....[1]....
        /*00e0*/ 	.word	0x00001260


	//----- nvinfo : EIATTR_CRS_STACK_SIZE
	.align		4
.L_40:
        /*00e4*/ 	.byte	0x04, 0x1e
        /*00e6*/ 	.short	(.L_42 - .L_41)
.L_41:
        /*00e8*/ 	.word	0x00000000


	//----- nvinfo : EIATTR_CBANK_PARAM_SIZE
	.align		4
.L_42:
        /*00ec*/ 	.byte	0x03, 0x19
        /*00ee*/ 	.short	0x0058


	//----- nvinfo : EIATTR_PARAM_CBANK
	.align		4
        /*00f0*/ 	.byte	0x04, 0x0a
        /*00f2*/ 	.short	(.L_44 - .L_43)
	.align		4
.L_43:
        /*00f4*/ 	.word	index@(.nv.constant0._Z6cmpFHDPfS_S_S_S_S_S_S_S_S_ii)
        /*00f8*/ 	.short	0x0380
        /*00fa*/ 	.short	0x0058


	//----- nvinfo : EIATTR_SW_WAR
	.align		4
.L_44:
        /*00fc*/ 	.byte	0x04, 0x36
        /*00fe*/ 	.short	(.L_46 - .L_45)
.L_45:
        /*0100*/ 	.word	0x00000008
.L_46:


//--------------------- .nv.info._Z5cmpMuPfS_S_S_S_S_i --------------------------
	.section	.nv.info._Z5cmpMuPfS_S_S_S_S_i,"",@"SHT_CUDA_INFO"
	.sectionflags	@""
	.align	4


	//----- nvinfo : EIATTR_CUDA_API_VERSION
	.align		4
        /*0000*/ 	.byte	0x04, 0x37
        /*0002*/ 	.short	(.L_48 - .L_47)
.L_47:
        /*0004*/ 	.word	0x00000082


	//----- nvinfo : EIATTR_KPARAM_INFO
	.align		4
.L_48:
        /*0008*/ 	.byte	0x04, 0x17
        /*000a*/ 	.short	(.L_50 - .L_49)
.L_49:
        /*000c*/ 	.word	0x00000000
        /*0010*/ 	.short	0x0006
        /*0012*/ 	.short	0x0030
        /*0014*/ 	.byte	0x00, 0xf0, 0x11, 0x00


	//----- nvinfo : EIATTR_KPARAM_INFO
	.align		4
.L_50:
        /*0018*/ 	.byte	0x04, 0x17
        /*001a*/ 	.short	(.L_52 - .L_51)
.L_51:
        /*001c*/ 	.word	0x00000000
        /*0020*/ 	.short	0x0005
        /*0022*/ 	.short	0x0028
        /*0024*/ 	.byte	0x00, 0xf5, 0x21, 0x00


	//----- nvinfo : EIATTR_KPARAM_INFO
	.align		4
.L_52:
        /*0028*/ 	.byte	0x04, 0x17
        /*002a*/ 	.short	(.L_54 - .L_53)
.L_53:
        /*002c*/ 	.word	0x00000000
        /*0030*/ 	.short	0x0004
        /*0032*/ 	.short	0x0020
        /*0034*/ 	.byte	0x00, 0xf5, 0x21, 0x00


	//----- nvinfo : EIATTR_KPARAM_INFO
	.align		4
.L_54:
        /*0038*/ 	.byte	0x04, 0x17
        /*003a*/ 	.short	(.L_56 - .L_55)
.L_55:
        /*003c*/ 	.word	0x00000000
        /*0040*/ 	.short	0x0003
        /*0042*/ 	.short	0x0018
        /*0044*/ 	.byte	0x00, 0xf5, 0x21, 0x00


	//----- nvinfo : EIATTR_KPARAM_INFO
	.align		4
.L_56:
        /*0048*/ 	.byte	0x04, 0x17
        /*004a*/ 	.short	(.L_58 - .L_57)
.L_57:
        /*004c*/ 	.word	0x00000000
        /*0050*/ 	.short	0x0002
        /*0052*/ 	.short	0x0010
        /*0054*/ 	.byte	0x00, 0xf5, 0x21, 0x00


	//----- nvinfo : EIATTR_KPARAM_INFO
	.align		4
.L_58:
        /*0058*/ 	.byte	0x04, 0x17
        /*005a*/ 	.short	(.L_60 - .L_59)
.L_59:
        /*005c*/ 	.word	0x00000000
        /*0060*/ 	.short	0x0001
        /*0062*/ 	.short	0x0008
        /*0064*/ 	.byte	0x00, 0xf5, 0x21, 0x00


	//----- nvinfo : EIATTR_KPARAM_INFO
	.align		4
.L_60:
        /*0068*/ 	.byte	0x04, 0x17
        /*006a*/ 	.short	(.L_62 - .L_61)
.L_61:
        /*006c*/ 	.word	0x00000000
        /*0070*/ 	.short	0x0000
        /*0072*/ 	.short	0x0000
        /*0074*/ 	.byte	0x00, 0xf5, 0x21, 0x00


	//----- nvinfo : EIATTR_SPARSE_MMA_MASK
	.align		4
.L_62:
        /*0078*/ 	.byte	0x03, 0x50
        /*007a*/ 	.short	0x0000


	//----- nvinfo : EIATTR_MAXREG_COUNT
	.align		4
        /*007c*/ 	.byte	0x03, 0x1b
        /*007e*/ 	.short	0x00ff


	//----- nvinfo : EIATTR_MERCURY_ISA_VERSION
	.align		4
        /*0080*/ 	.byte	0x03, 0x5f
        /*0082*/ 	.short	0x0101


	//----- nvinfo : EIATTR_VRC_CTA_INIT_COUNT
	.align		4
        /*0084*/ 	.byte	0x02, 0x4a
	.zero		1
	.zero		1


	//----- nvinfo : EIATTR_EXIT_INSTR_OFFSETS
	.align		4
        /*0088*/ 	.byte	0x04, 0x1c
        /*008a*/ 	.short	(.L_64 - .L_63)


	//   ....[0]....
.L_63:
        /*008c*/ 	.word	0x00000070


	//   ....[1]....
        /*0090*/ 	.word	0x00000230


	//----- nvinfo : EIATTR_CBANK_PARAM_SIZE
	.align		4
.L_64:
        /*0094*/ 	.byte	0x03, 0x19
        /*0096*/ 	.short	0x0034


	//----- nvinfo : EIATTR_PARAM_CBANK
	.align		4
        /*0098*/ 	.byte	0x04, 0x0a
        /*009a*/ 	.short	(.L_66 - .L_65)
	.align		4
.L_65:
        /*009c*/ 	.word	index@(.nv.constant0._Z5cmpMuPfS_S_S_S_S_i)
        /*00a0*/ 	.short	0x0380
        /*00a2*/ 	.short	0x0034


	//----- nvinfo : EIATTR_SW_WAR
	.align		4
.L_66:
        /*00a4*/ 	.byte	0x04, 0x36
        /*00a6*/ 	.short	(.L_68 - .L_67)
.L_67:
        /*00a8*/ 	.word	0x00000008
.L_68:


//--------------------- .nv.callgraph             --------------------------
	.section	.nv.callgraph,"",@"SHT_CUDA_CALLGRAPH"
	.align	4
	.sectionentsize	8
	.align		4
        /*0000*/ 	.word	0x00000000
	.align		4
        /*0004*/ 	.word	0xffffffff
	.align		4
        /*0008*/ 	.word	0x00000000
	.align		4
        /*000c*/ 	.word	0xfffffffe
	.align		4
        /*0010*/ 	.word	0x00000000
	.align		4
        /*0014*/ 	.word	0xfffffffd
	.align		4
        /*0018*/ 	.word	0x00000000
	.align		4
        /*001c*/ 	.word	0xfffffffc


//--------------------- .nv.constant4             --------------------------
	.section	.nv.constant4,"a",@progbits
	.align	8
	.align		8
.nv.constant4:
        /*0000*/ 	.dword	__cudart_i2opi_f


//--------------------- .text._Z6cmpFHDPfS_S_S_S_S_S_S_S_S_ii --------------------------
	.section	.text._Z6cmpFHDPfS_S_S_S_S_S_S_S_S_ii,"ax",@progbits
	.align	128
        .global         _Z6cmpFHDPfS_S_S_S_S_S_S_S_S_ii
        .type           _Z6cmpFHDPfS_S_S_S_S_S_S_S_S_ii,@function
        .size           _Z6cmpFHDPfS_S_S_S_S_S_S_S_S_ii,(.L_x_14 - _Z6cmpFHDPfS_S_S_S_S_S_S_S_S_ii)
        .other          _Z6cmpFHDPfS_S_S_S_S_S_S_S_S_ii,@"STO_CUDA_ENTRY STV_DEFAULT"
_Z6cmpFHDPfS_S_S_S_S_S_S_S_S_ii:
.text._Z6cmpFHDPfS_S_S_S_S_S_S_S_S_ii:
[----:B------:R-:W-:Y:S01]  /*0000*/  LDC R1, c[0x0][0x37c] ;  /* 0x0000df00ff017b82 */ /* 0x000fe20000000800 */
[----:B------:R-:W0:Y:S07]  /*0010*/  S2R R0, SR_TID.X ;  /* 0x0000000000007919 */ /* 0x000e2e0000002100 */
[----:B------:R-:W1:Y:S01]  /*0020*/  S2UR UR4, SR_CTAID.X ;  /* 0x00000000000479c3 */ /* 0x000e620000002500 */
[----:B------:R-:W2:Y:S01]  /*0030*/  LDCU UR5, c[0x0][0x3d4] ;  /* 0x00007a80ff0577ac */ /* 0x000ea20008000800 */
[----:B-1----:R-:W-:-:S06]  /*0040*/  USHF.L.U32 UR4, UR4, 0xa, URZ ;  /* 0x0000000a04047899 */ /* 0x002fcc00080006ff */
[----:B0-----:R-:W-:-:S04]  /*0050*/  LOP3.LUT R0, R0, UR4, RZ, 0xfc, !PT ;  /* 0x0000000400007c12 */ /* 0x001fc8000f8efcff */
[----:B--2---:R-:W-:-:S13]  /*0060*/  ISETP.GE.AND P0, PT, R0, UR5, PT ;  /* 0x0000000500007c0c */ /* 0x004fda000bf06270 */
[----:B------:R-:W-:Y:S05]  /*0070*/  @P0 EXIT ;  /* 0x000000000000094d */ /* 0x000fea0003800000 */
[----:B------:R-:W0:Y:S01]  /*0080*/  LDCU UR4, c[0x0][0x3d0] ;  /* 0x00007a00ff0477ac */ /* 0x000e220008000800 */
[----:B------:R-:W-:Y:S01]  /*0090*/  CS2R R2, SRZ ;  /* 0x0000000000027805 */ /* 0x000fe2000001ff00 */
[----:B------:R-:W1:Y:S01]  /*00a0*/  LDCU.64 UR6, c[0x0][0x358] ;  /* 0x00006b00ff0677ac */ /* 0x000e620008000a00 */
[----:B0-----:R-:W-:-:S09]  /*00b0*/  UISETP.GE.AND UP0, UPT, UR4, 0x1, UPT ;  /* 0x000000010400788c */ /* 0x001fd2000bf06270 */
[----:B-1----:R-:W-:Y:S05]  /*00c0*/  BRA.U !UP0, `(.L_x_0) ;  /* 0x00000011084c7547 */ /* 0x002fea000b800000 */
[----:B------:R-:W0:Y:S08]  /*00d0*/  LDC.64 R8, c[0x0][0x398] ;  /* 0x0000e600ff087b82 */ /* 0x000e300000000a00 */
[----:B------:R-:W1:Y:S08]  /*00e0*/  LDC.64 R10, c[0x0][0x3a0] ;  /* 0x0000e800ff0a7b82 */ /* 0x000e700000000a00 */
[----:B------:R-:W2:Y:S01]  /*00f0*/  LDC.64 R12, c[0x0][0x3a8] ;  /* 0x0000ea00ff0c7b82 */ /* 0x000ea20000000a00 */
[----:B0-----:R-:W-:-:S05]  /*0100*/  IMAD.WIDE R8, R0, 0x4, R8 ;  /* 0x0000000400087825 */ /* 0x001fca00078e0208 */
[----:B------:R0:W5:Y:S01]  /*0110*/  LDG.E R4, desc[UR6][R8.64] ;  /* 0x0000000608047981 */ /* 0x000162000c1e1900 */
[----:B-1----:R-:W-:-:S05]  /*0120*/  IMAD.WIDE R10, R0, 0x4, R10 ;  /* 0x00000004000a7825 */ /* 0x002fca00078e020a */
[----:B------:R0:W5:Y:S01]  /*0130*/  LDG.E R5, desc[UR6][R10.64] ;  /* 0x000000060a057981 */ /* 0x000162000c1e1900 */
[----:B--2---:R-:W-:-:S05]  /*0140*/  IMAD.WIDE R12, R0, 0x4, R12 ;  /* 0x00000004000c7825 */ /* 0x004fca00078e020c */
[----:B------:R0:W5:Y:S01]  /*0150*/  LDG.E R6, desc[UR6][R12.64] ;  /* 0x000000060c067981 */ /* 0x000162000c1e1900 */
[----:B------:R-:W-:Y:S01]  /*0160*/  CS2R R2, SRZ ;  /* 0x0000000000027805 */ /* 0x000fe2000001ff00 */
[----:B------:R-:W-:-:S07]  /*0170*/  IMAD.MOV.U32 R7, RZ, RZ, RZ ;  /* 0x000000ffff077224 */ /* 0x000fce00078e00ff */
.L_x_11:
[----:B------:R-:W1:Y:S08]  /*0180*/  LDC.64 R16, c[0x0][0x388] ;  /* 0x0000e200ff107b82 */ /* 0x000e700000000a00 */
[----:B------:R-:W2:Y:S08]  /*0190*/  LDC.64 R18, c[0x0][0x380] ;  /* 0x0000e000ff127b82 */ /* 0x000eb00000000a00 */
[----:B------:R-:W3:Y:S01]  /*01a0*/  LDC.64 R14, c[0x0][0x390] ;  /* 0x0000e400ff0e7b82 */ /* 0x000ee20000000a00 */
[----:B-1----:R-:W-:-:S06]  /*01b0*/  IMAD.WIDE.U32 R16, R7, 0x4, R16 ;  /* 0x0000000407107825 */ /* 0x002fcc00078e0010 */
[----:B------:R-:W4:Y:S01]  /*01c0*/  LDG.E R16, desc[UR6][R16.64] ;  /* 0x0000000610107981 */ /* 0x000f22000c1e1900 */
[----:B--2---:R-:W-:-:S06]  /*01d0*/  IMAD.WIDE.U32 R18, R7, 0x4, R18 ;  /* 0x0000000407127825 */ /* 0x004fcc00078e0012 */
[----:B------:R-:W2:Y:S01]  /*01e0*/  LDG.E R19, desc[UR6][R18.64] ;  /* 0x0000000612137981 */ /* 0x000ea2000c1e1900 */
[----:B---3--:R-:W-:-:S06]  /*01f0*/  IMAD.WIDE.U32 R14, R7, 0x4, R14 ;  /* 0x00000004070e7825 */ /* 0x008fcc00078e000e */
[----:B------:R-:W3:Y:S01]  /*0200*/  LDG.E R14, desc[UR6][R14.64] ;  /* 0x000000060e0e7981 */ /* 0x000ee2000c1e1900 */
[----:B------:R-:W-:Y:S01]  /*0210*/  BSSY.RECONVERGENT B0, `(.L_x_1) ;  /* 0x000006f000007945 */ /* 0x000fe20003800200 */
[----:B----45:R-:W-:-:S04]  /*0220*/  FMUL R21, R5, R16 ;  /* 0x0000001005157220 */ /* 0x030fc80000400000 */
[----:B--2---:R-:W-:-:S04]  /*0230*/  FFMA R21, R4, R19, R21 ;  /* 0x0000001304157223 */ /* 0x004fc80000000015 */
[----:B---3--:R-:W-:-:S04]  /*0240*/  FFMA R21, R6, R14, R21 ;  /* 0x0000000e06157223 */ /* 0x008fc80000000015 */
[----:B------:R-:W-:-:S04]  /*0250*/  FMUL R21, R21, 6.2831854820251464844 ;  /* 0x40c90fdb15157820 */ /* 0x000fc80000400000 */
[----:B------:R-:W-:-:S06]  /*0260*/  FMUL R20, R21, 0.63661974668502807617 ;  /* 0x3f22f98315147820 */ /* 0x000fcc0000400000 */
[----:B------:R-:W1:Y:S01]  /*0270*/  F2I.NTZ R20, R20 ;  /* 0x0000001400147305 */ /* 0x000e620000203100 */
[----:B------:R-:W-:Y:S02]  /*0280*/  FSETP.GE.AND P5, PT, |R21|, 105615, PT ;  /* 0x47ce47801500780b */ /* 0x000fe40003fa6200 */
[----:B-1----:R-:W-:-:S05]  /*0290*/  I2FP.F32.S32 R22, R20 ;  /* 0x0000001400167245 */ /* 0x002fca0000201400 */
[----:B------:R-:W-:-:S04]  /*02a0*/  FFMA R17, R22, -1.5707962512969970703, R21 ;  /* 0xbfc90fda16117823 */ /* 0x000fc80000000015 */
[----:B------:R-:W-:-:S04]  /*02b0*/  FFMA R17, R22, -7.5497894158615963534e-08, R17 ;  /* 0xb3a2216816117823 */ /* 0x000fc80000000011 */
[----:B------:R-:W-:Y:S01]  /*02c0*/  FFMA R22, R22, -5.3903029534742383927e-15, R17 ;  /* 0xa7c234c516167823 */ /* 0x000fe20000000011 */
[----:B------:R-:W-:-:S03]  /*02d0*/  IMAD.MOV.U32 R23, RZ, RZ, R20 ;  /* 0x000000ffff177224 */ /* 0x000fc600078e0014 */
[----:B------:R-:W-:Y:S01]  /*02e0*/  IMAD.MOV.U32 R14, RZ, RZ, R22 ;  /* 0x000000ffff0e7224 */ /* 0x000fe200078e0016 */
[----:B------:R-:W-:Y:S06]  /*02f0*/  @!P5 BRA `(.L_x_2) ;  /* 0x000000040080d947 */ /* 0x000fec0003800000 */
[----:B------:R-:W-:-:S13]  /*0300*/  FSETP.NEU.AND P0, PT, |R21|, +INF , PT ;  /* 0x7f8000001500780b */ /* 0x000fda0003f0d200 */
[----:B------:R-:W-:Y:S01]  /*0310*/  @!P0 FMUL R14, RZ, R21 ;  /* 0x00000015ff0e8220 */ /* 0x000fe20000400000 */
[----:B------:R-:W-:Y:S01]  /*0320*/  @!P0 IMAD.MOV.U32 R20, RZ, RZ, RZ ;  /* 0x000000ffff148224 */ /* 0x000fe200078e00ff */
[----:B------:R-:W-:Y:S06]  /*0330*/  @!P0 BRA `(.L_x_2) ;  /* 0x0000000400708947 */ /* 0x000fec0003800000 */
[----:B------:R-:W-:Y:S01]  /*0340*/  IMAD.SHL.U32 R14, R21, 0x100, RZ ;  /* 0x00000100150e7824 */ /* 0x000fe200078e00ff */
[----:B------:R-:W-:Y:S01]  /*0350*/  CS2R R18, SRZ ;  /* 0x0000000000127805 */ /* 0x000fe2000001ff00 */
[----:B------:R-:W1:Y:S03]  /*0360*/  LDCU.64 UR8, c[0x4][URZ] ;  /* 0x01000000ff0877ac */ /* 0x000e660008000a00 */
[----:B------:R-:W-:Y:S01]  /*0370*/  LOP3.LUT R25, R14, 0x80000000, RZ, 0xfc, !PT ;  /* 0x800000000e197812 */ /* 0x000fe200078efcff */
[----:B------:R-:W-:Y:S01]  /*0380*/  UMOV UR5, URZ ;  /* 0x000000ff00057c82 */ /* 0x000fe20008000000 */
[----:B------:R-:W-:-:S05]  /*0390*/  UMOV UR4, URZ ;  /* 0x000000ff00047c82 */ /* 0x000fca0008000000 */
.L_x_3:
[----:B-1----:R-:W-:Y:S01]  /*03a0*/  MOV R14, UR8 ;  /* 0x00000008000e7c02 */ /* 0x002fe20008000f00 */
[----:B------:R-:W-:-:S05]  /*03b0*/  IMAD.U32 R15, RZ, RZ, UR9 ;  /* 0x00000009ff0f7e24 */ /* 0x000fca000f8e00ff */
[----:B------:R-:W2:Y:S01]  /*03c0*/  LDG.E.CONSTANT R14, desc[UR6][R14.64] ;  /* 0x000000060e0e7981 */ /* 0x000ea2000c1e9900 */
[----:B------:R-:W-:Y:S01]  /*03d0*/  UIADD3 UR4, UPT, UPT, UR4, 0x1, URZ ;  /* 0x0000000104047890 */ /* 0x000fe2000fffe0ff */
[C---:B------:R-:W-:Y:S01]  /*03e0*/  ISETP.EQ.AND P0, PT, R18.reuse, RZ, PT ;  /* 0x000000ff1200720c */ /* 0x040fe20003f02270 */
[----:B------:R-:W-:Y:S01]  /*03f0*/  UIADD3 UR8, UP1, UPT, UR8, 0x4, URZ ;  /* 0x0000000408087890 */ /* 0x000fe2000ff3e0ff */
[C---:B------:R-:W-:Y:S01]  /*0400*/  ISETP.EQ.AND P1, PT, R18.reuse, 0x4, PT ;  /* 0x000000041200780c */ /* 0x040fe20003f22270 */
[----:B------:R-:W-:Y:S01]  /*0410*/  UISETP.NE.AND UP0, UPT, UR4, 0x6, UPT ;  /* 0x000000060400788c */ /* 0x000fe2000bf05270 */
[C---:B------:R-:W-:Y:S01]  /*0420*/  ISETP.EQ.AND P3, PT, R18.reuse, 0xc, PT ;  /* 0x0000000c1200780c */ /* 0x040fe20003f62270 */
[----:B------:R-:W-:Y:S01]  /*0430*/  UIADD3.X UR9, UPT, UPT, URZ, UR9, URZ, UP1, !UPT ;  /* 0x00000009ff097290 */ /* 0x000fe20008ffe4ff */
[C---:B------:R-:W-:Y:S02]  /*0440*/  ISETP.EQ.AND P4, PT, R18.reuse, 0x10, PT ;  /* 0x000000101200780c */ /* 0x040fe40003f82270 */
[----:B------:R-:W-:Y:S01]  /*0450*/  ISETP.EQ.AND P6, PT, R18, 0x14, PT ;  /* 0x000000141200780c */ /* 0x000fe20003fc2270 */
[----:B--2---:R-:W-:-:S03]  /*0460*/  IMAD.WIDE.U32 R16, R14, R25, RZ ;  /* 0x000000190e107225 */ /* 0x004fc600078e00ff */
[----:B------:R-:W-:-:S04]  /*0470*/  IADD3 R16, P2, PT, R16, R19, RZ ;  /* 0x0000001310107210 */ /* 0x000fc80007f5e0ff */
[----:B------:R-:W-:Y:S01]  /*0480*/  IADD3.X R19, PT, PT, R17, UR5, RZ, P2, !PT ;  /* 0x0000000511137c10 */ /* 0x000fe200097fe4ff */
[--C-:B0-----:R-:W-:Y:S01]  /*0490*/  @P0 IMAD.MOV.U32 R8, RZ, RZ, R16.reuse ;  /* 0x000000ffff080224 */ /* 0x101fe200078e0010 */
[C---:B------:R-:W-:Y:S01]  /*04a0*/  ISETP.EQ.AND P2, PT, R18.reuse, 0x8, PT ;  /* 0x000000081200780c */ /* 0x040fe20003f42270 */
[--C-:B------:R-:W-:Y:S01]  /*04b0*/  @P1 IMAD.MOV.U32 R9, RZ, RZ, R16.reuse ;  /* 0x000000ffff091224 */ /* 0x100fe200078e0010 */
[----:B------:R-:W-:Y:S01]  /*04c0*/  @P3 MOV R11, R16 ;  /* 0x00000010000b3202 */ /* 0x000fe20000000f00 */
[--C-:B------:R-:W-:Y:S02]  /*04d0*/  @P4 IMAD.MOV.U32 R12, RZ, RZ, R16.reuse ;  /* 0x000000ffff0c4224 */ /* 0x100fe400078e0010 */
[----:B------:R-:W-:Y:S02]  /*04e0*/  @P6 IMAD.MOV.U32 R13, RZ, RZ, R16 ;  /* 0x000000ffff0d6224 */ /* 0x000fe400078e0010 */
[----:B------:R-:W-:-:S06]  /*04f0*/  VIADD R18, R18, 0x4 ;  /* 0x0000000412127836 */ /* 0x000fcc0000000000 */
[----:B------:R-:W-:Y:S01]  /*0500*/  @P2 IMAD.MOV.U32 R10, RZ, RZ, R16 ;  /* 0x000000ffff0a2224 */ /* 0x000fe200078e0010 */
[----:B------:R-:W-:Y:S06]  /*0510*/  BRA.U UP0, `(.L_x_3) ;  /* 0xfffffffd00a07547 */ /* 0x000fec000b83ffff */
[----:B------:R-:W-:Y:S01]  /*0520*/  SHF.R.U32.HI R14, RZ, 0x17, R21 ;  /* 0x00000017ff0e7819 */ /* 0x000fe20000011615 */
[----:B------:R-:W-:Y:S03]  /*0530*/  BSSY.RECONVERGENT B1, `(.L_x_4) ;  /* 0x000002a000017945 */ /* 0x000fe60003800200 */
[----:B------:R-:W-:-:S05]  /*0540*/  LOP3.LUT R15, R14, 0xe0, RZ, 0xc0, !PT ;  /* 0x000000e00e0f7812 */ /* 0x000fca00078ec0ff */
[----:B------:R-:W-:-:S05]  /*0550*/  VIADD R15, R15, 0xffffff80 ;  /* 0xffffff800f0f7836 */ /* 0x000fca0000000000 */
[----:B------:R-:W-:-:S04]  /*0560*/  SHF.R.U32.HI R15, RZ, 0x5, R15 ;  /* 0x00000005ff0f7819 */ /* 0x000fc8000001160f */
[----:B------:R-:W-:-:S04]  /*0570*/  LEA R17, -R15, RZ, 0x2 ;  /* 0x000000ff0f117211 */ /* 0x000fc800078e11ff */
[C---:B------:R-:W-:Y:S02]  /*0580*/  ISETP.EQ.AND P0, PT, R17.reuse, -0x18, PT ;  /* 0xffffffe81100780c */ /* 0x040fe40003f02270 */
[C---:B------:R-:W-:Y:S02]  /*0590*/  ISETP.EQ.AND P6, PT, R17.reuse, -0x14, PT ;  /* 0xffffffec1100780c */ /* 0x040fe40003fc2270 */
[C---:B------:R-:W-:Y:S02]  /*05a0*/  ISETP.EQ.AND P4, PT, R17.reuse, -0x10, PT ;  /* 0xfffffff01100780c */ /* 0x040fe40003f82270 */
[C---:B------:R-:W-:Y:S02]  /*05b0*/  ISETP.EQ.AND P3, PT, R17.reuse, -0xc, PT ;  /* 0xfffffff41100780c */ /* 0x040fe40003f62270 */
[C---:B------:R-:W-:Y:S02]  /*05c0*/  ISETP.EQ.AND P2, PT, R17.reuse, -0x8, PT ;  /* 0xfffffff81100780c */ /* 0x040fe40003f42270 */
[----:B------:R-:W-:-:S03]  /*05d0*/  ISETP.EQ.AND P1, PT, R17, -0x4, PT ;  /* 0xfffffffc1100780c */ /* 0x000fc60003f22270 */
[--C-:B------:R-:W-:Y:S01]  /*05e0*/  @P0 IMAD.MOV.U32 R18, RZ, RZ, R8.reuse ;  /* 0x000000ffff120224 */ /* 0x100fe200078e0008 */
[C---:B------:R-:W-:Y:S01]  /*05f0*/  ISETP.EQ.AND P0, PT, R17.reuse, RZ, PT ;  /* 0x000000ff1100720c */ /* 0x040fe20003f02270 */
[----:B------:R-:W-:Y:S02]  /*0600*/  @P6 IMAD.MOV.U32 R15, RZ, RZ, R8 ;  /* 0x000000ffff0f6224 */ /* 0x000fe400078e0008 */
[--C-:B------:R-:W-:Y:S01]  /*0610*/  @P6 IMAD.MOV.U32 R18, RZ, RZ, R9.reuse ;  /* 0x000000ffff126224 */ /* 0x100fe200078e0009 */
[----:B------:R-:W-:Y:S01]  /*0620*/  ISETP.EQ.AND P6, PT, R17, 0x4, PT ;  /* 0x000000041100780c */ /* 0x000fe20003fc2270 */
[----:B------:R-:W-:Y:S01]  /*0630*/  @P4 IMAD.MOV.U32 R15, RZ, RZ, R9 ;  /* 0x000000ffff0f4224 */ /* 0x000fe200078e0009 */
[----:B------:R-:W-:Y:S01]  /*0640*/  @P4 MOV R18, R10 ;  /* 0x0000000a00124202 */ /* 0x000fe20000000f00 */
[----:B------:R-:W-:Y:S01]  /*0650*/  @P3 IMAD.MOV.U32 R15, RZ, RZ, R10 ;  /* 0x000000ffff0f3224 */ /* 0x000fe200078e000a */
[----:B------:R-:W-:Y:S01]  /*0660*/  P2R R16, PR, RZ, 0x40 ;  /* 0x00000040ff107803 */ /* 0x000fe20000000000 */
[--C-:B------:R-:W-:Y:S01]  /*0670*/  @P2 IMAD.MOV.U32 R15, RZ, RZ, R11.reuse ;  /* 0x000000ffff0f2224 */ /* 0x100fe200078e000b */
[----:B------:R-:W-:Y:S01]  /*0680*/  @P1 MOV R15, R12 ;  /* 0x0000000c000f1202 */ /* 0x000fe20000000f00 */
[----:B------:R-:W-:-:S02]  /*0690*/  @P3 IMAD.MOV.U32 R18, RZ, RZ, R11 ;  /* 0x000000ffff123224 */ /* 0x000fc400078e000b */
[----:B------:R-:W-:Y:S02]  /*06a0*/  @P0 IMAD.MOV.U32 R15, RZ, RZ, R13 ;  /* 0x000000ffff0f0224 */ /* 0x000fe400078e000d */
[----:B------:R-:W-:Y:S02]  /*06b0*/  @P2 IMAD.MOV.U32 R18, RZ, RZ, R12 ;  /* 0x000000ffff122224 */ /* 0x000fe400078e000c */
[----:B------:R-:W-:Y:S01]  /*06c0*/  @P6 IMAD.MOV.U32 R15, RZ, RZ, R19 ;  /* 0x000000ffff0f6224 */ /* 0x000fe200078e0013 */
[----:B------:R-:W-:Y:S01]  /*06d0*/  LOP3.LUT P6, RZ, R14, 0x1f, RZ, 0xc0, !PT ;  /* 0x0000001f0eff7812 */ /* 0x000fe200078cc0ff */
[----:B------:R-:W-:Y:S02]  /*06e0*/  @P1 IMAD.MOV.U32 R18, RZ, RZ, R13 ;  /* 0x000000ffff121224 */ /* 0x000fe400078e000d */
[----:B------:R-:W-:-:S10]  /*06f0*/  @P0 IMAD.MOV.U32 R18, RZ, RZ, R19 ;  /* 0x000000ffff120224 */ /* 0x000fd400078e0013 */
[----:B------:R-:W-:Y:S05]  /*0700*/  @!P6 BRA `(.L_x_5) ;  /* 0x000000000030e947 */ /* 0x000fea0003800000 */
[----:B------:R-:W-:Y:S01]  /*0710*/  @P4 MOV R16, R8 ;  /* 0x0000000800104202 */ /* 0x000fe20000000f00 */
[----:B------:R-:W-:Y:S01]  /*0720*/  @P3 IMAD.MOV.U32 R16, RZ, RZ, R9 ;  /* 0x000000ffff103224 */ /* 0x000fe200078e0009 */
[C---:B------:R-:W-:Y:S01]  /*0730*/  ISETP.EQ.AND P6, PT, R17.reuse, 0x4, PT ;  /* 0x000000041100780c */ /* 0x040fe20003fc2270 */
[----:B------:R-:W-:Y:S01]  /*0740*/  @P2 IMAD.MOV.U32 R16, RZ, RZ, R10 ;  /* 0x000000ffff102224 */ /* 0x000fe200078e000a */
[----:B------:R-:W-:Y:S01]  /*0750*/  ISETP.EQ.AND P2, PT, R17, 0x8, PT ;  /* 0x000000081100780c */ /* 0x000fe20003f42270 */
[----:B------:R-:W-:Y:S01]  /*0760*/  @P1 IMAD.MOV.U32 R16, RZ, RZ, R11 ;  /* 0x000000ffff101224 */ /* 0x000fe200078e000b */
[----:B------:R-:W-:Y:S01]  /*0770*/  LOP3.LUT R14, R14, 0x1f, RZ, 0xc0, !PT ;  /* 0x0000001f0e0e7812 */ /* 0x000fe200078ec0ff */
[----:B------:R-:W-:-:S03]  /*0780*/  @P0 IMAD.MOV.U32 R16, RZ, RZ, R12 ;  /* 0x000000ffff100224 */ /* 0x000fc600078e000c */
[----:B------:R-:W-:-:S05]  /*0790*/  SHF.L.W.U32.HI R18, R15, R14, R18 ;  /* 0x0000000e0f127219 */ /* 0x000fca0000010e12 */
[----:B------:R-:W-:Y:S02]  /*07a0*/  @P6 MOV R16, R13 ;  /* 0x0000000d00106202 */ /* 0x000fe40000000f00 */
[----:B------:R-:W-:-:S05]  /*07b0*/  @P2 IMAD.MOV.U32 R16, RZ, RZ, R19 ;  /* 0x000000ffff102224 */ /* 0x000fca00078e0013 */
[----:B------:R-:W-:-:S07]  /*07c0*/  SHF.L.W.U32.HI R15, R16, R14, R15 ;  /* 0x0000000e100f7219 */ /* 0x000fce0000010e0f */
.L_x_5:
[----:B------:R-:W-:Y:S05]  /*07d0*/  BSYNC.RECONVERGENT B1 ;  /* 0x0000000000017941 */ /* 0x000fea0003800200 */
.L_x_4:
[C---:B------:R-:W-:Y:S01]  /*07e0*/  SHF.L.W.U32.HI R20, R15.reuse, 0x2, R18 ;  /* 0x000000020f147819 */ /* 0x040fe20000010e12 */
[----:B------:R-:W-:Y:S01]  /*07f0*/  IMAD.SHL.U32 R15, R15, 0x4, RZ ;  /* 0x000000040f0f7824 */ /* 0x000fe200078e00ff */
[----:B------:R-:W-:Y:S01]  /*0800*/  UMOV UR4, 0x54442d19 ;  /* 0x54442d1900047882 */ /* 0x000fe20000000000 */
[----:B------:R-:W-:Y:S01]  /*0810*/  UMOV UR5, 0x3bf921fb ;  /* 0x3bf921fb00057882 */ /* 0x000fe20000000000 */
[----:B------:R-:W-:Y:S02]  /*0820*/  SHF.R.S32.HI R16, RZ, 0x1f, R20 ;  /* 0x0000001fff107819 */ /* 0x000fe40000011414 */
[----:B------:R-:W-:Y:S02]  /*0830*/  ISETP.GE.AND P0, PT, R21, RZ, PT ;  /* 0x000000ff1500720c */ /* 0x000fe40003f06270 */
[C---:B------:R-:W-:Y:S02]  /*0840*/  LOP3.LUT R14, R16.reuse, R15, RZ, 0x3c, !PT ;  /* 0x0000000f100e7212 */ /* 0x040fe400078e3cff */
[----:B------:R-:W-:-:S02]  /*0850*/  LOP3.LUT R15, R16, R20, RZ, 0x3c, !PT ;  /* 0x00000014100f7212 */ /* 0x000fc400078e3cff */
[----:B------:R-:W-:Y:S02]  /*0860*/  SHF.R.U32.HI R19, RZ, 0x1e, R18 ;  /* 0x0000001eff137819 */ /* 0x000fe40000011612 */
[C---:B------:R-:W-:Y:S02]  /*0870*/  LOP3.LUT R18, R20.reuse, R21, RZ, 0x3c, !PT ;  /* 0x0000001514127212 */ /* 0x040fe400078e3cff */
[----:B------:R-:W0:Y:S01]  /*0880*/  I2F.F64.S64 R14, R14 ;  /* 0x0000000e000e7312 */ /* 0x000e220000301c00 */
[----:B------:R-:W-:Y:S02]  /*0890*/  LEA.HI R20, R20, R19, RZ, 0x1 ;  /* 0x0000001314147211 */ /* 0x000fe400078f08ff */
[----:B------:R-:W-:-:S03]  /*08a0*/  ISETP.GE.AND P1, PT, R18, RZ, PT ;  /* 0x000000ff1200720c */ /* 0x000fc60003f26270 */
[----:B------:R-:W-:-:S04]  /*08b0*/  IMAD.MOV R18, RZ, RZ, -R20 ;  /* 0x000000ffff127224 */ /* 0x000fc800078e0a14 */
[----:B------:R-:W-:Y:S01]  /*08c0*/  @!P0 IMAD.MOV.U32 R20, RZ, RZ, R18 ;  /* 0x000000ffff148224 */ /* 0x000fe200078e0012 */
[----:B0-----:R-:W-:-:S10]  /*08d0*/  DMUL R16, R14, UR4 ;  /* 0x000000040e107c28 */ /* 0x001fd40008000000 */
[----:B------:R-:W0:Y:S02]  /*08e0*/  F2F.F32.F64 R16, R16 ;  /* 0x0000001000107310 */ /* 0x000e240000301000 */
[----:B0-----:R-:W-:-:S07]  /*08f0*/  FSEL R14, -R16, R16, !P1 ;  /* 0x00000010100e7208 */ /* 0x001fce0004800100 */
.L_x_2:
[----:B------:R-:W-:Y:S05]  /*0900*/  BSYNC.RECONVERGENT B0 ;  /* 0x0000000000007941 */ /* 0x000fea0003800200 */
.L_x_1:
[----:B------:R-:W-:Y:S01]  /*0910*/  MOV R16, 0x37cbac00 ;  /* 0x37cbac0000107802 */ /* 0x000fe20000000f00 */
[----:B------:R-:W-:Y:S01]  /*0920*/  FMUL R15, R14, R14 ;  /* 0x0000000e0e0f7220 */ /* 0x000fe20000400000 */
[C---:B------:R-:W-:Y:S01]  /*0930*/  LOP3.LUT R17, R20.reuse, 0x1, RZ, 0xc0, !PT ;  /* 0x0000000114117812 */ /* 0x040fe200078ec0ff */
[----:B------:R-:W-:Y:S01]  /*0940*/  IMAD.MOV.U32 R18, RZ, RZ, 0x3c0885e4 ;  /* 0x3c0885e4ff127424 */ /* 0x000fe200078e00ff */
[----:B------:R-:W-:Y:S01]  /*0950*/  BSSY.RECONVERGENT B0, `(.L_x_6) ;  /* 0x000006b000007945 */ /* 0x000fe20003800200 */
[----:B------:R-:W-:Y:S01]  /*0960*/  FFMA R16, R15, R16, -0.0013887860113754868507 ;  /* 0xbab607ed0f107423 */ /* 0x000fe20000000010 */
[----:B------:R-:W-:Y:S01]  /*0970*/  ISETP.NE.U32.AND P0, PT, R17, 0x1, PT ;  /* 0x000000011100780c */ /* 0x000fe20003f05070 */
[----:B------:R-:W-:Y:S02]  /*0980*/  VIADD R17, R20, 0x1 ;  /* 0x0000000114117836 */ /* 0x000fe40000000000 */
[----:B------:R-:W-:Y:S01]  /*0990*/  IMAD.MOV.U32 R19, RZ, RZ, 0x3e2aaaa8 ;  /* 0x3e2aaaa8ff137424 */ /* 0x000fe200078e00ff */
[----:B------:R-:W-:-:S02]  /*09a0*/  FSEL R16, R16, -0.00019574658654164522886, P0 ;  /* 0xb94d415310107808 */ /* 0x000fc40000000000 */
[----:B------:R-:W-:Y:S02]  /*09b0*/  FSEL R24, R18, 0.041666727513074874878, !P0 ;  /* 0x3d2aaabb12187808 */ /* 0x000fe40004000000 */
[----:B------:R-:W-:Y:S02]  /*09c0*/  LOP3.LUT P1, RZ, R17, 0x2, RZ, 0xc0, !PT ;  /* 0x0000000211ff7812 */ /* 0x000fe4000782c0ff */
[----:B------:R-:W-:Y:S01]  /*09d0*/  FSEL R20, R14, 1, !P0 ;  /* 0x3f8000000e147808 */ /* 0x000fe20004000000 */
[----:B------:R-:W-:Y:S01]  /*09e0*/  FFMA R16, R15, R16, R24 ;  /* 0x000000100f107223 */ /* 0x000fe20000000018 */
[----:B------:R-:W-:-:S03]  /*09f0*/  FSEL R25, -R19, -0.4999999701976776123, !P0 ;  /* 0xbeffffff13197808 */ /* 0x000fc60004000100 */
[C---:B------:R-:W-:Y:S02]  /*0a00*/  FFMA R17, R15.reuse, R20, RZ ;  /* 0x000000140f117223 */ /* 0x040fe400000000ff */
[----:B------:R-:W-:-:S04]  /*0a10*/  FFMA R16, R15, R16, R25 ;  /* 0x000000100f107223 */ /* 0x000fc80000000019 */
[----:B------:R-:W-:-:S04]  /*0a20*/  FFMA R20, R17, R16, R20 ;  /* 0x0000001011147223 */ /* 0x000fc80000000014 */
[----:B------:R-:W-:Y:S01]  /*0a30*/  @P1 FADD R20, RZ, -R20 ;  /* 0x80000014ff141221 */ /* 0x000fe20000000000 */
[----:B------:R-:W-:Y:S06]  /*0a40*/  @!P5 BRA `(.L_x_7) ;  /* 0x00000004006cd947 */ /* 0x000fec0003800000 */
[----:B------:R-:W-:-:S13]  /*0a50*/  FSETP.NEU.AND P0, PT, |R21|, +INF , PT ;  /* 0x7f8000001500780b */ /* 0x000fda0003f0d200 */
[----:B------:R-:W-:Y:S01]  /*0a60*/  @!P0 FMUL R22, RZ, R21 ;  /* 0x00000015ff168220 */ /* 0x000fe20000400000 */
[----:B------:R-:W-:Y:S01]  /*0a70*/  @!P0 IMAD.MOV.U32 R23, RZ, RZ, RZ ;  /* 0x000000ffff178224 */ /* 0x000fe200078e00ff */
[----:B------:R-:W-:Y:S06]  /*0a80*/  @!P0 BRA `(.L_x_7) ;  /* 0x00000004005c8947 */ /* 0x000fec0003800000 */
[----:B------:R-:W-:Y:S01]  /*0a90*/  SHF.L.U32 R14, R21, 0x8, RZ ;  /* 0x00000008150e7819 */ /* 0x000fe200000006ff */
[----:B------:R-:W-:Y:S01]  /*0aa0*/  IMAD.MOV.U32 R23, RZ, RZ, RZ ;  /* 0x000000ffff177224 */ /* 0x000fe200078e00ff */
[----:B------:R-:W-:Y:S01]  /*0ab0*/  UMOV UR4, URZ ;  /* 0x000000ff00047c82 */ /* 0x000fe20008000000 */
[----:B------:R-:W-:Y:S01]  /*0ac0*/  IMAD.MOV.U32 R25, RZ, RZ, RZ ;  /* 0x000000ffff197224 */ /* 0x000fe200078e00ff */
[----:B------:R-:W-:-:S07]  /*0ad0*/  LOP3.LUT R27, R14, 0x80000000, RZ, 0xfc, !PT ;  /* 0x800000000e1b7812 */ /* 0x000fce00078efcff */
.L_x_8:
[----:B------:R-:W1:Y:S02]  /*0ae0*/  LDC.64 R14, c[0x4][RZ] ;  /* 0x01000000ff0e7b82 */ /* 0x000e640000000a00 */
[----:B-1----:R-:W-:-:S05]  /*0af0*/  IMAD.WIDE.U32 R16, R25, 0x4, R14 ;  /* 0x0000000419107825 */ /* 0x002fca00078e000e */
[----:B------:R-:W2:Y:S01]  /*0b00*/  LDG.E.CONSTANT R14, desc[UR6][R16.64] ;  /* 0x00000006100e7981 */ /* 0x000ea2000c1e9900 */
[C---:B------:R-:W-:Y:S02]  /*0b10*/  IMAD.SHL.U32 R22, R25.reuse, 0x4, RZ ;  /* 0x0000000419167824 */ /* 0x040fe400078e00ff */
[----:B------:R-:W-:-:S03]  /*0b20*/  VIADD R25, R25, 0x1 ;  /* 0x0000000119197836 */ /* 0x000fc60000000000 */
[C---:B------:R-:W-:Y:S02]  /*0b30*/  ISETP.EQ.AND P0, PT, R22.reuse, RZ, PT ;  /* 0x000000ff1600720c */ /* 0x040fe40003f02270 */
[C---:B------:R-:W-:Y:S02]  /*0b40*/  ISETP.EQ.AND P5, PT, R22.reuse, 0x4, PT ;  /* 0x000000041600780c */ /* 0x040fe40003fa2270 */
[C---:B------:R-:W-:Y:S02]  /*0b50*/  ISETP.EQ.AND P4, PT, R22.reuse, 0x8, PT ;  /* 0x000000081600780c */ /* 0x040fe40003f82270 */
[C---:B------:R-:W-:Y:S02]  /*0b60*/  ISETP.EQ.AND P3, PT, R22.reuse, 0xc, PT ;  /* 0x0000000c1600780c */ /* 0x040fe40003f62270 */
[C---:B------:R-:W-:Y:S02]  /*0b70*/  ISETP.EQ.AND P2, PT, R22.reuse, 0x10, PT ;  /* 0x000000101600780c */ /* 0x040fe40003f42270 */
[----:B------:R-:W-:Y:S01]  /*0b80*/  ISETP.EQ.AND P1, PT, R22, 0x14, PT ;  /* 0x000000141600780c */ /* 0x000fe20003f22270 */
[----:B--2---:R-:W-:-:S03]  /*0b90*/  IMAD.WIDE.U32 R14, R14, R27, RZ ;  /* 0x0000001b0e0e7225 */ /* 0x004fc600078e00ff */
[----:B------:R-:W-:-:S04]  /*0ba0*/  IADD3 R14, P6, PT, R14, R23, RZ ;  /* 0x000000170e0e7210 */ /* 0x000fc80007fde0ff */
[----:B------:R-:W-:Y:S01]  /*0bb0*/  IADD3.X R23, PT, PT, R15, UR4, RZ, P6, !PT ;  /* 0x000000040f177c10 */ /* 0x000fe2000b7fe4ff */
[--C-:B0-----:R-:W-:Y:S01]  /*0bc0*/  @P5 IMAD.MOV.U32 R9, RZ, RZ, R14.reuse ;  /* 0x000000ffff095224 */ /* 0x101fe200078e000e */
[----:B------:R-:W-:Y:S01]  /*0bd0*/  ISETP.NE.AND P6, PT, R25, 0x6, PT ;  /* 0x000000061900780c */ /* 0x000fe20003fc5270 */
[--C-:B------:R-:W-:Y:S01]  /*0be0*/  @P4 IMAD.MOV.U32 R10, RZ, RZ, R14.reuse ;  /* 0x000000ffff0a4224 */ /* 0x100fe200078e000e */
[-C--:B------:R-:W-:Y:S01]  /*0bf0*/  @P0 MOV R8, R14.reuse ;  /* 0x0000000e00080202 */ /* 0x080fe20000000f00 */
[--C-:B------:R-:W-:Y:S01]  /*0c00*/  @P3 IMAD.MOV.U32 R11, RZ, RZ, R14.reuse ;  /* 0x000000ffff0b3224 */ /* 0x100fe200078e000e */
[----:B------:R-:W-:Y:S01]  /*0c10*/  @P1 MOV R13, R14 ;  /* 0x0000000e000d1202 */ /* 0x000fe20000000f00 */
[----:B------:R-:W-:-:S08]  /*0c20*/  @P2 IMAD.MOV.U32 R12, RZ, RZ, R14 ;  /* 0x000000ffff0c2224 */ /* 0x000fd000078e000e */
[----:B------:R-:W-:Y:S05]  /*0c30*/  @P6 BRA `(.L_x_8) ;  /* 0xfffffffc00a86947 */ /* 0x000fea000383ffff */
[----:B------:R-:W-:Y:S01]  /*0c40*/  SHF.R.U32.HI R16, RZ, 0x17, R21 ;  /* 0x00000017ff107819 */ /* 0x000fe20000011615 */
[----:B------:R-:W-:Y:S03]  /*0c50*/  BSSY.RECONVERGENT B1, `(.L_x_9) ;  /* 0x0000028000017945 */ /* 0x000fe60003800200 */
[C---:B------:R-:W-:Y:S02]  /*0c60*/  LOP3.LUT R14, R16.reuse, 0xe0, RZ, 0xc0, !PT ;  /* 0x000000e0100e7812 */ /* 0x040fe400078ec0ff */
[----:B------:R-:W-:-:S03]  /*0c70*/  LOP3.LUT P6, RZ, R16, 0x1f, RZ, 0xc0, !PT ;  /* 0x0000001f10ff7812 */ /* 0x000fc600078cc0ff */
[----:B------:R-:W-:-:S05]  /*0c80*/  VIADD R14, R14, 0xffffff80 ;  /* 0xffffff800e0e7836 */ /* 0x000fca0000000000 */
[----:B------:R-:W-:-:S05]  /*0c90*/  SHF.R.U32.HI R14, RZ, 0x5, R14 ;  /* 0x00000005ff0e7819 */ /* 0x000fca000001160e */
[----:B------:R-:W-:-:S05]  /*0ca0*/  IMAD.U32 R17, R14, -0x4, RZ ;  /* 0xfffffffc0e117824 */ /* 0x000fca00078e00ff */
[C---:B------:R-:W-:Y:S02]  /*0cb0*/  ISETP.EQ.AND P3, PT, R17.reuse, -0x18, PT ;  /* 0xffffffe81100780c */ /* 0x040fe40003f62270 */
[C---:B------:R-:W-:Y:S02]  /*0cc0*/  ISETP.EQ.AND P4, PT, R17.reuse, -0x14, PT ;  /* 0xffffffec1100780c */ /* 0x040fe40003f82270 */
[C---:B------:R-:W-:Y:S02]  /*0cd0*/  ISETP.EQ.AND P2, PT, R17.reuse, -0x10, PT ;  /* 0xfffffff01100780c */ /* 0x040fe40003f42270 */
[C---:B------:R-:W-:Y:S02]  /*0ce0*/  ISETP.EQ.AND P1, PT, R17.reuse, -0xc, PT ;  /* 0xfffffff41100780c */ /* 0x040fe40003f22270 */
[C---:B------:R-:W-:Y:S02]  /*0cf0*/  ISETP.EQ.AND P0, PT, R17.reuse, -0x8, PT ;  /* 0xfffffff81100780c */ /* 0x040fe40003f02270 */
[----:B------:R-:W-:-:S03]  /*0d00*/  ISETP.EQ.AND P5, PT, R17, 0x4, PT ;  /* 0x000000041100780c */ /* 0x000fc60003fa2270 */
[--C-:B------:R-:W-:Y:S01]  /*0d10*/  @P3 IMAD.MOV.U32 R22, RZ, RZ, R8.reuse ;  /* 0x000000ffff163224 */ /* 0x100fe200078e0008 */
[C---:B------:R-:W-:Y:S01]  /*0d20*/  ISETP.EQ.AND P3, PT, R17.reuse, -0x4, PT ;  /* 0xfffffffc1100780c */ /* 0x040fe20003f62270 */
[----:B------:R-:W-:Y:S01]  /*0d30*/  @P4 IMAD.MOV.U32 R14, RZ, RZ, R8 ;  /* 0x000000ffff0e4224 */ /* 0x000fe200078e0008 */
[----:B------:R-:W-:Y:S01]  /*0d40*/  @P4 MOV R22, R9 ;  /* 0x0000000900164202 */ /* 0x000fe20000000f00 */
[----:B------:R-:W-:Y:S01]  /*0d50*/  @P2 IMAD.MOV.U32 R14, RZ, RZ, R9 ;  /* 0x000000ffff0e2224 */ /* 0x000fe200078e0009 */
[----:B------:R-:W-:Y:S01]  /*0d60*/  ISETP.EQ.AND P4, PT, R17, RZ, PT ;  /* 0x000000ff1100720c */ /* 0x000fe20003f82270 */
[--C-:B------:R-:W-:Y:S02]  /*0d70*/  @P2 IMAD.MOV.U32 R22, RZ, RZ, R10.reuse ;  /* 0x000000ffff162224 */ /* 0x100fe400078e000a */
[----:B------:R-:W-:Y:S01]  /*0d80*/  @P1 IMAD.MOV.U32 R14, RZ, RZ, R10 ;  /* 0x000000ffff0e1224 */ /* 0x000fe200078e000a */
[----:B------:R-:W-:Y:S01]  /*0d90*/  @P0 MOV R14, R11 ;  /* 0x0000000b000e0202 */ /* 0x000fe20000000f00 */
[----:B------:R-:W-:-:S02]  /*0da0*/  @P1 IMAD.MOV.U32 R22, RZ, RZ, R11 ;  /* 0x000000ffff161224 */ /* 0x000fc400078e000b */
[--C-:B------:R-:W-:Y:S02]  /*0db0*/  @P0 IMAD.MOV.U32 R22, RZ, RZ, R12.reuse ;  /* 0x000000ffff160224 */ /* 0x100fe400078e000c */
[----:B------:R-:W-:Y:S02]  /*0dc0*/  @P3 IMAD.MOV.U32 R14, RZ, RZ, R12 ;  /* 0x000000ffff0e3224 */ /* 0x000fe400078e000c */
[--C-:B------:R-:W-:Y:S02]  /*0dd0*/  @P3 IMAD.MOV.U32 R22, RZ, RZ, R13.reuse ;  /* 0x000000ffff163224 */ /* 0x100fe400078e000d */
[----:B------:R-:W-:Y:S01]  /*0de0*/  @P4 IMAD.MOV.U32 R14, RZ, RZ, R13 ;  /* 0x000000ffff0e4224 */ /* 0x000fe200078e000d */
[----:B------:R-:W-:Y:S01]  /*0df0*/  @P4 MOV R22, R23 ;  /* 0x0000001700164202 */ /* 0x000fe20000000f00 */
[----:B------:R-:W-:Y:S01]  /*0e00*/  @P5 IMAD.MOV.U32 R14, RZ, RZ, R23 ;  /* 0x000000ffff0e5224 */ /* 0x000fe200078e0017 */
[----:B------:R-:W-:Y:S06]  /*0e10*/  @!P6 BRA `(.L_x_10) ;  /* 0x00000000002ce947 */ /* 0x000fec0003800000 */
[----:B------:R-:W-:Y:S02]  /*0e20*/  @P2 IMAD.MOV.U32 R15, RZ, RZ, R8 ;  /* 0x000000ffff0f2224 */ /* 0x000fe400078e0008 */
[----:B------:R-:W-:Y:S02]  /*0e30*/  @P1 IMAD.MOV.U32 R15, RZ, RZ, R9 ;  /* 0x000000ffff0f1224 */ /* 0x000fe400078e0009 */
[----:B------:R-:W-:Y:S01]  /*0e40*/  @P0 IMAD.MOV.U32 R15, RZ, RZ, R10 ;  /* 0x000000ffff0f0224 */ /* 0x000fe200078e000a */
[----:B------:R-:W-:Y:S02]  /*0e50*/  ISETP.EQ.AND P0, PT, R17, 0x8, PT ;  /* 0x000000081100780c */ /* 0x000fe40003f02270 */
[----:B------:R-:W-:Y:S01]  /*0e60*/  @P3 MOV R15, R11 ;  /* 0x0000000b000f3202 */ /* 0x000fe20000000f00 */
[----:B------:R-:W-:Y:S01]  /*0e70*/  @P4 IMAD.MOV.U32 R15, RZ, RZ, R12 ;  /* 0x000000ffff0f4224 */ /* 0x000fe200078e000c */
[----:B------:R-:W-:Y:S01]  /*0e80*/  LOP3.LUT R17, R16, 0x1f, RZ, 0xc0, !PT ;  /* 0x0000001f10117812 */ /* 0x000fe200078ec0ff */
[----:B------:R-:W-:-:S03]  /*0e90*/  @P5 IMAD.MOV.U32 R15, RZ, RZ, R13 ;  /* 0x000000ffff0f5224 */ /* 0x000fc600078e000d */
[----:B------:R-:W-:-:S05]  /*0ea0*/  SHF.L.W.U32.HI R22, R14, R17, R22 ;  /* 0x000000110e167219 */ /* 0x000fca0000010e16 */
[----:B------:R-:W-:-:S05]  /*0eb0*/  @P0 IMAD.MOV.U32 R15, RZ, RZ, R23 ;  /* 0x000000ffff0f0224 */ /* 0x000fca00078e0017 */
[----:B------:R-:W-:-:S07]  /*0ec0*/  SHF.L.W.U32.HI R14, R15, R17, R14 ;  /* 0x000000110f0e7219 */ /* 0x000fce0000010e0e */
.L_x_10:
[----:B------:R-:W-:Y:S05]  /*0ed0*/  BSYNC.RECONVERGENT B1 ;  /* 0x0000000000017941 */ /* 0x000fea0003800200 */
.L_x_9:
        /* <DEDUP_REMOVED lines=12> */
[----:B------:R-:W-:Y:S02]  /*0fa0*/  ISETP.GE.AND P0, PT, R21, RZ, PT ;  /* 0x000000ff1500720c */ /* 0x000fe40003f06270 */
[----:B------:R-:W-:-:S05]  /*0fb0*/  IADD3 R21, PT, PT, -R23, RZ, RZ ;  /* 0x000000ff17157210 */ /* 0x000fca0007ffe1ff */
[----:B------:R-:W-:Y:S01]  /*0fc0*/  @!P1 IMAD.MOV.U32 R23, RZ, RZ, R21 ;  /* 0x000000ffff179224 */ /* 0x000fe200078e0015 */
[----:B0-----:R-:W-:-:S10]  /*0fd0*/  DMUL R16, R14, UR4 ;  /* 0x000000040e107c28 */ /* 0x001fd40008000000 */
[----:B------:R-:W0:Y:S02]  /*0fe0*/  F2F.F32.F64 R16, R16 ;  /* 0x0000001000107310 */ /* 0x000e240000301000 */
[----:B0-----:R-:W-:-:S07]  /*0ff0*/  FSEL R22, -R16, R16, !P0 ;  /* 0x0000001010167208 */ /* 0x001fce0004000100 */
.L_x_7:
[----:B------:R-:W-:Y:S05]  /*1000*/  BSYNC.RECONVERGENT B0 ;  /* 0x0000000000007941 */ /* 0x000fea0003800200 */
.L_x_6:
[----:B------:R-:W1:Y:S08]  /*1010*/  LDC.64 R16, c[0x0][0x3b8] ;  /* 0x0000ee00ff107b82 */ /* 0x000e700000000a00 */
[----:B------:R-:W2:Y:S01]  /*1020*/  LDC.64 R14, c[0x0][0x3b0] ;  /* 0x0000ec00ff0e7b82 */ /* 0x000ea20000000a00 */
[----:B------:R-:W-:Y:S01]  /*1030*/  LOP3.LUT R24, R23, 0x1, RZ, 0xc0, !PT ;  /* 0x0000000117187812 */ /* 0x000fe200078ec0ff */
[----:B------:R-:W-:-:S02]  /*1040*/  IMAD.MOV.U32 R26, RZ, RZ, 0x37cbac00 ;  /* 0x37cbac00ff1a7424 */ /* 0x000fc400078e00ff */
[----:B------:R-:W-:Y:S01]  /*1050*/  FMUL R21, R22, R22 ;  /* 0x0000001616157220 */ /* 0x000fe20000400000 */
[----:B------:R-:W3:Y:S01]  /*1060*/  LDCU UR4, c[0x0][0x3d0] ;  /* 0x00007a00ff0477ac */ /* 0x000ee20008000800 */
[----:B-1----:R-:W-:-:S06]  /*1070*/  IMAD.WIDE.U32 R16, R7, 0x4, R16 ;  /* 0x0000000407107825 */ /* 0x002fcc00078e0010 */
[----:B------:R1:W4:Y:S01]  /*1080*/  LDG.E R17, desc[UR6][R16.64] ;  /* 0x0000000610117981 */ /* 0x000322000c1e1900 */
[----:B--2---:R-:W-:-:S06]  /*1090*/  IMAD.WIDE.U32 R14, R7, 0x4, R14 ;  /* 0x00000004070e7825 */ /* 0x004fcc00078e000e */
[----:B------:R-:W2:Y:S01]  /*10a0*/  LDG.E R15, desc[UR6][R14.64] ;  /* 0x000000060e0f7981 */ /* 0x000ea2000c1e1900 */
[----:B------:R-:W-:Y:S01]  /*10b0*/  ISETP.NE.U32.AND P0, PT, R24, 0x1, PT ;  /* 0x000000011800780c */ /* 0x000fe20003f05070 */
[----:B------:R-:W-:-:S03]  /*10c0*/  FFMA R24, R21, R26, -0.0013887860113754868507 ;  /* 0xbab607ed15187423 */ /* 0x000fc6000000001a */
[----:B------:R-:W-:Y:S02]  /*10d0*/  FSEL R18, R18, 0.041666727513074874878, P0 ;  /* 0x3d2aaabb12127808 */ /* 0x000fe40000000000 */
[----:B------:R-:W-:Y:S02]  /*10e0*/  FSEL R24, R24, -0.00019574658654164522886, !P0 ;  /* 0xb94d415318187808 */ /* 0x000fe40004000000 */
[----:B-1----:R-:W-:Y:S02]  /*10f0*/  FSEL R16, -R19, -0.4999999701976776123, P0 ;  /* 0xbeffffff13107808 */ /* 0x002fe40000000100 */
[----:B------:R-:W-:Y:S01]  /*1100*/  LOP3.LUT P1, RZ, R23, 0x2, RZ, 0xc0, !PT ;  /* 0x0000000217ff7812 */ /* 0x000fe2000782c0ff */
[----:B------:R-:W-:Y:S01]  /*1110*/  FFMA R18, R21, R24, R18 ;  /* 0x0000001815127223 */ /* 0x000fe20000000012 */
[----:B------:R-:W-:Y:S01]  /*1120*/  FSEL R22, R22, 1, P0 ;  /* 0x3f80000016167808 */ /* 0x000fe20000000000 */
[----:B------:R-:W-:Y:S02]  /*1130*/  VIADD R7, R7, 0x1 ;  /* 0x0000000107077836 */ /* 0x000fe40000000000 */
[----:B------:R-:W-:-:S02]  /*1140*/  FFMA R16, R21, R18, R16 ;  /* 0x0000001215107223 */ /* 0x000fc40000000010 */
[----:B------:R-:W-:Y:S01]  /*1150*/  FFMA R21, R21, R22, RZ ;  /* 0x0000001615157223 */ /* 0x000fe200000000ff */
[----:B---3--:R-:W-:-:S03]  /*1160*/  ISETP.NE.AND P0, PT, R7, UR4, PT ;  /* 0x0000000407007c0c */ /* 0x008fc6000bf05270 */
[----:B------:R-:W-:-:S04]  /*1170*/  FFMA R16, R21, R16, R22 ;  /* 0x0000001015107223 */ /* 0x000fc80000000016 */
[----:B------:R-:W-:-:S04]  /*1180*/  @P1 FADD R16, RZ, -R16 ;  /* 0x80000010ff101221 */ /* 0x000fc80000000000 */
[C---:B----4-:R-:W-:Y:S01]  /*1190*/  FMUL R19, R16.reuse, R17 ;  /* 0x0000001110137220 */ /* 0x050fe20000400000 */
[----:B--2---:R-:W-:-:S03]  /*11a0*/  FMUL R16, R16, R15 ;  /* 0x0000000f10107220 */ /* 0x004fc60000400000 */
[C---:B------:R-:W-:Y:S01]  /*11b0*/  FFMA R19, R20.reuse, R15, -R19 ;  /* 0x0000000f14137223 */ /* 0x040fe20000000813 */
[----:B------:R-:W-:-:S03]  /*11c0*/  FFMA R16, R20, R17, R16 ;  /* 0x0000001114107223 */ /* 0x000fc60000000010 */
[----:B------:R-:W-:Y:S01]  /*11d0*/  FADD R2, R19, R2 ;  /* 0x0000000213027221 */ /* 0x000fe20000000000 */
[----:B------:R-:W-:Y:S01]  /*11e0*/  FADD R3, R16, R3 ;  /* 0x0000000310037221 */ /* 0x000fe20000000000 */
[----:B------:R-:W-:Y:S06]  /*11f0*/  @P0 BRA `(.L_x_11) ;  /* 0xffffffec00e00947 */ /* 0x000fec000383ffff */
.L_x_0:
[----:B------:R-:W1:Y:S08]  /*1200*/  LDC.64 R4, c[0x0][0x3c0] ;  /* 0x0000f000ff047b82 */ /* 0x000e700000000a00 */
[----:B------:R-:W2:Y:S01]  /*1210*/  LDC.64 R6, c[0x0][0x3c8] ;  /* 0x0000f200ff067b82 */ /* 0x000ea20000000a00 */
[----:B-1----:R-:W-:-:S05]  /*1220*/  IMAD.WIDE R4, R0, 0x4, R4 ;  /* 0x0000000400047825 */ /* 0x002fca00078e0204 */
[----:B------:R-:W-:Y:S01]  /*1230*/  STG.E desc[UR6][R4.64], R2 ;  /* 0x0000000204007986 */ /* 0x000fe2000c101906 */
[----:B--2---:R-:W-:-:S05]  /*1240*/  IMAD.WIDE R6, R0, 0x4, R6 ;  /* 0x0000000400067825 */ /* 0x004fca00078e0206 */
[----:B------:R-:W-:Y:S01]  /*1250*/  STG.E desc[UR6][R6.64], R3 ;  /* 0x0000000306007986 */ /* 0x000fe2000c101906 */
[----:B------:R-:W-:Y:S05]  /*1260*/  EXIT ;  /* 0x000000000000794d */ /* 0x000fea0003800000 */
.L_x_12:
[----:B------:R-:W-:-:S00]  /*1270*/  BRA `(.L_x_12) ;  /* 0xfffffffc00fc7947 */ /* 0x000fc0000383ffff */
[----:B------:R-:W-:-:S00]  /*1280*/  NOP ;  /* 0x0000000000007918 */ /* 0x000fc00000000000 */
[----:B------:R-:W-:-:S00]  /*1290*/  NOP ;  /* 0x0000000000007918 */ /* 0x000fc00000000000 */
[----:B------:R-:W-:-:S00]  /*12a0*/  NOP ;  /* 0x0000000000007918 */ /* 0x000fc00000000000 */
[----:B------:R-:W-:-:S00]  /*12b0*/  NOP ;  /* 0x0000000000007918 */ /* 0x000fc00000000000 */
[----:B------:R-:W-:-:S00]  /*12c0*/  NOP ;  /* 0x0000000000007918 */ /* 0x000fc00000000000 */
[----:B------:R-:W-:-:S00]  /*12d0*/  NOP ;  /* 0x0000000000007918 */ /* 0x000fc00000000000 */
[----:B------:R-:W-:-:S00]  /*12e0*/  NOP ;  /* 0x0000000000007918 */ /* 0x000fc00000000000 */
[----:B------:R-:W-:-:S00]  /*12f0*/  NOP ;  /* 0x0000000000007918 */ /* 0x000fc00000000000 */
.L_x_14:


//--------------------- .text._Z5cmpMuPfS_S_S_S_S_i --------------------------
	.section	.text._Z5cmpMuPfS_S_S_S_S_i,"ax",@progbits
	.align	128
        .global         _Z5cmpMuPfS_S_S_S_S_i
        .type           _Z5cmpMuPfS_S_S_S_S_i,@function
        .size           _Z5cmpMuPfS_S_S_S_S_i,(.L_x_15 - _Z5cmpMuPfS_S_S_S_S_i)
        .other          _Z5cmpMuPfS_S_S_S_S_i,@"STO_CUDA_ENTRY STV_DEFAULT"
_Z5cmpMuPfS_S_S_S_S_i:
.text._Z5cmpMuPfS_S_S_S_S_i:
        /* <DEDUP_REMOVED lines=8> */
[----:B------:R-:W0:Y:S01]  /*0080*/  LDC.64 R2, c[0x0][0x388] ;  /* 0x0000e200ff027b82 */ /* 0x000e220000000a00 */
[----:B------:R-:W1:Y:S07]  /*0090*/  LDCU.64 UR4, c[0x0][0x358] ;  /* 0x00006b00ff0477ac */ /* 0x000e6e0008000a00 */
[----:B------:R-:W2:Y:S08]  /*00a0*/  LDC.64 R4, c[0x0][0x398] ;  /* 0x0000e600ff047b82 */ /* 0x000eb00000000a00 */
[----:B------:R-:W3:Y:S08]  /*00b0*/  LDC.64 R6, c[0x0][0x380] ;  /* 0x0000e000ff067b82 */ /* 0x000ef00000000a00 */
[----:B------:R-:W4:Y:S01]  /*00c0*/  LDC.64 R8, c[0x0][0x390] ;  /* 0x0000e400ff087b82 */ /* 0x000f220000000a00 */
[----:B0-----:R-:W-:-:S05]  /*00d0*/  IMAD.WIDE R2, R0, 0x4, R2 ;  /* 0x0000000400027825 */ /* 0x001fca00078e0202 */
[----:B-1----:R-:W5:Y:S01]  /*00e0*/  LDG.E R14, desc[UR4][R2.64] ;  /* 0x00000004020e7981 */ /* 0x002f62000c1e1900 */
[C---:B--2---:R-:W-:Y:S01]  /*00f0*/  IMAD.WIDE R4, R0.reuse, 0x4, R4 ;  /* 0x0000000400047825 */ /* 0x044fe200078e0204 */
[----:B------:R-:W0:Y:S04]  /*0100*/  LDC.64 R10, c[0x0][0x3a0] ;  /* 0x0000e800ff0a7b82 */ /* 0x000e280000000a00 */
[----:B------:R-:W5:Y:S01]  /*0110*/  LDG.E R15, desc[UR4][R4.64] ;  /* 0x00000004040f7981 */ /* 0x000f62000c1e1900 */
[----:B---3--:R-:W-:-:S05]  /*0120*/  IMAD.WIDE R6, R0, 0x4, R6 ;  /* 0x0000000400067825 */ /* 0x008fca00078e0206 */
[----:B------:R-:W2:Y:S01]  /*0130*/  LDG.E R12, desc[UR4][R6.64] ;  /* 0x00000004060c7981 */ /* 0x000ea2000c1e1900 */
[----:B----4-:R-:W-:-:S05]  /*0140*/  IMAD.WIDE R8, R0, 0x4, R8 ;  /* 0x0000000400087825 */ /* 0x010fca00078e0208 */
[----:B------:R-:W2:Y:S01]  /*0150*/  LDG.E R13, desc[UR4][R8.64] ;  /* 0x00000004080d7981 */ /* 0x000ea2000c1e1900 */
[----:B0-----:R-:W-:-:S04]  /*0160*/  IMAD.WIDE R10, R0, 0x4, R10 ;  /* 0x00000004000a7825 */ /* 0x001fc800078e020a */
[----:B-----5:R-:W-:-:S04]  /*0170*/  FMUL R15, R14, R15 ;  /* 0x0000000f0e0f7220 */ /* 0x020fc80000400000 */
[----:B--2---:R-:W-:Y:S02]  /*0180*/  FFMA R15, R12, R13, R15 ;  /* 0x0000000d0c0f7223 */ /* 0x004fe4000000000f */
[----:B------:R-:W0:Y:S03]  /*0190*/  LDC.64 R12, c[0x0][0x3a8] ;  /* 0x0000ea00ff0c7b82 */ /* 0x000e260000000a00 */
[----:B------:R-:W-:Y:S04]  /*01a0*/  STG.E desc[UR4][R10.64], R15 ;  /* 0x0000000f0a007986 */ /* 0x000fe8000c101904 */
[----:B------:R-:W2:Y:S04]  /*01b0*/  LDG.E R16, desc[UR4][R2.64] ;  /* 0x0000000402107981 */ /* 0x000ea8000c1e1900 */
[----:B------:R-:W2:Y:S04]  /*01c0*/  LDG.E R17, desc[UR4][R8.64] ;  /* 0x0000000408117981 */ /* 0x000ea8000c1e1900 */
[----:B------:R-:W3:Y:S04]  /*01d0*/  LDG.E R14, desc[UR4][R6.64] ;  /* 0x00000004060e7981 */ /* 0x000ee8000c1e1900 */
[----:B------:R-:W3:Y:S01]  /*01e0*/  LDG.E R5, desc[UR4][R4.64] ;  /* 0x0000000404057981 */ /* 0x000ee2000c1e1900 */
[----:B0-----:R-:W-:-:S04]  /*01f0*/  IMAD.WIDE R12, R0, 0x4, R12 ;  /* 0x00000004000c7825 */ /* 0x001fc800078e020c */
[----:B--2---:R-:W-:-:S04]  /*0200*/  FMUL R17, R16, R17 ;  /* 0x0000001110117220 */ /* 0x004fc80000400000 */
[----:B---3--:R-:W-:-:S05]  /*0210*/  FFMA R17, R14, R5, -R17 ;  /* 0x000000050e117223 */ /* 0x008fca0000000811 */
[----:B------:R-:W-:Y:S01]  /*0220*/  STG.E desc[UR4][R12.64], R17 ;  /* 0x000000110c007986 */ /* 0x000fe2000c101904 */
[----:B------:R-:W-:Y:S05]  /*0230*/  EXIT ;  /* 0x000000000000794d */ /* 0x000fea0003800000 */
.L_x_13:
        /* <DEDUP_REMOVED lines=12> */
.L_x_15:


//--------------------- .nv.global.init           --------------------------
	.section	.nv.global.init,"aw",@progbits
	.align	4
.nv.global.init:
	.type		__cudart_i2opi_f,@object
	.size		__cudart_i2opi_f,(.L_0 - __cudart_i2opi_f)
__cudart_i2opi_f:
        /*0000*/ 	.byte	0x41, 0x90, 0x43, 0x3c, 0x99, 0x95, 0x62, 0xdb, 0xc0, 0xdd, 0x34, 0xf5, 0xd1, 0x57, 0x27, 0xfc
        /*0010*/ 	.byte	0x29, 0x15, 0x44, 0x4e, 0x6e, 0x83, 0xf9, 0xa2
.L_0:


//--------------------- .nv.shared.reserved.0     --------------------------
	.section	.nv.shared.reserved.0,"aw",@nobits
	.weak		__nv_reservedSMEM_offset_0_alias
	.size		__nv_reservedSMEM_offset_0_alias, 0, 64
	.other		__nv_reservedSMEM_offset_0_alias,@"STO_CUDA_RESERVED_SHARED STV_DEFAULT"
__nv_reservedSMEM_offset_0_alias:
	.zero		0
	.zero		64


//--------------------- .nv.constant0._Z6cmpFHDPfS_S_S_S_S_S_S_S_S_ii --------------------------
	.section	.nv.constant0._Z6cmpFHDPfS_S_S_S_S_S_S_S_S_ii,"a",@progbits
	.sectionflags	@""
	.align	4
.nv.constant0._Z6cmpFHDPfS_S_S_S_S_S_S_S_S_ii:
	.zero		984


//--------------------- .nv.constant0._Z5cmpMuPfS_S_S_S_S_i --------------------------
	.section	.nv.constant0._Z5cmpMuPfS_S_S_S_S_i,"a",@progbits
	.sectionflags	@""
	.align	4
.nv.constant0._Z5cmpMuPfS_S_S_S_S_i:
	.zero		948


//--------------------- SYMBOLS --------------------------

	.type		.nv.reservedSmem.offset0,@object
	.size		.nv.reservedSmem.offset0,0x4
